//
// Generated by NVIDIA NVVM Compiler
//
// Compiler Build ID: CL-36424714
// Cuda compilation tools, release 13.0, V13.0.88
// Based on NVVM 20.0.0
//

.version 9.0
.target sm_100
.address_size 64

	// .globl	_Z12matMulKernelPfS_S_iii
.extern .func __assertfail
(
	.param .b64 __assertfail_param_0,
	.param .b64 __assertfail_param_1,
	.param .b32 __assertfail_param_2,
	.param .b64 __assertfail_param_3,
	.param .b64 __assertfail_param_4
)
;
.global .align 1 .b8 __unnamed_1[60] = {118, 111, 105, 100, 32, 109, 97, 116, 77, 117, 108, 75, 101, 114, 110, 101, 108, 40, 102, 108, 111, 97, 116, 32, 42, 44, 32, 102, 108, 111, 97, 116, 32, 42, 44, 32, 102, 108, 111, 97, 116, 32, 42, 44, 32, 105, 110, 116, 44, 32, 105, 110, 116, 44, 32, 105, 110, 116, 41};
.global .align 1 .b8 $str[45] = {111, 117, 116, 112, 117, 116, 115, 80, 101, 114, 66, 108, 111, 99, 107, 47, 111, 117, 116, 112, 117, 116, 115, 80, 101, 114, 84, 105, 108, 101, 32, 61, 61, 32, 98, 108, 111, 99, 107, 68, 105, 109, 46, 120};
.global .align 1 .b8 $str$1[27] = {47, 116, 109, 112, 47, 115, 97, 115, 115, 95, 99, 117, 95, 116, 55, 110, 119, 99, 95, 109, 56, 47, 107, 46, 99, 117};
.extern .shared .align 16 .b8 shMem[];

.visible .entry _Z12matMulKernelPfS_S_iii(
	.param .u64 .ptr .align 1 _Z12matMulKernelPfS_S_iii_param_0,
	.param .u64 .ptr .align 1 _Z12matMulKernelPfS_S_iii_param_1,
	.param .u64 .ptr .align 1 _Z12matMulKernelPfS_S_iii_param_2,
	.param .u32 _Z12matMulKernelPfS_S_iii_param_3,
	.param .u32 _Z12matMulKernelPfS_S_iii_param_4,
	.param .u32 _Z12matMulKernelPfS_S_iii_param_5
)
.maxntid 256
.minnctapersm 1
{
	.reg .pred 	%p<5>;
	.reg .b32 	%r<53>;
	.reg .b32 	%f<155>;
	.reg .b64 	%rd<45>;

	ld.param.u64 	%rd8, [_Z12matMulKernelPfS_S_iii_param_0];
	ld.param.u64 	%rd9, [_Z12matMulKernelPfS_S_iii_param_1];
	ld.param.u64 	%rd7, [_Z12matMulKernelPfS_S_iii_param_2];
	ld.param.u32 	%r18, [_Z12matMulKernelPfS_S_iii_param_4];
	ld.param.u32 	%r19, [_Z12matMulKernelPfS_S_iii_param_5];
	cvta.to.global.u64 	%rd10, %rd9;
	cvta.to.global.u64 	%rd11, %rd8;
	mov.u32 	%r20, %ctaid.y;
	shl.b32 	%r21, %r20, 6;
	mul.lo.s32 	%r22, %r18, %r21;
	mul.wide.u32 	%rd12, %r22, 4;
	add.s64 	%rd43, %rd11, %rd12;
	mov.u32 	%r23, %ctaid.x;
	shl.b32 	%r24, %r23, 6;
	mul.wide.u32 	%rd13, %r24, 4;
	add.s64 	%rd44, %rd10, %rd13;
	mad.lo.s32 	%r1, %r19, %r21, %r24;
	mov.u32 	%r2, %tid.x;
	shr.u32 	%r3, %r2, 4;
	mov.u32 	%r25, %ntid.x;
	setp.eq.s32 	%p1, %r25, 256;
	@%p1 bra 	$L__BB0_2;
	mov.u64 	%rd14, $str;
	cvta.global.u64 	%rd15, %rd14;
	mov.u64 	%rd16, $str$1;
	cvta.global.u64 	%rd17, %rd16;
	mov.u64 	%rd18, __unnamed_1;
	cvta.global.u64 	%rd19, %rd18;
	{ // callseq 0, 0
	.param .b64 param0;
	st.param.b64 	[param0], %rd15;
	.param .b64 param1;
	st.param.b64 	[param1], %rd17;
	.param .b32 param2;
	st.param.b32 	[param2], 124;
	.param .b64 param3;
	st.param.b64 	[param3], %rd19;
	.param .b64 param4;
	st.param.b64 	[param4], 1;
	call.uni 
	__assertfail, 
	(
	param0, 
	param1, 
	param2, 
	param3, 
	param4
	);
	} // callseq 0
$L__BB0_2:
	and.b32  	%r4, %r2, 15;
	setp.lt.s32 	%p2, %r18, 1;
	mov.f32 	%f123, 0f00000000;
	mov.f32 	%f124, %f123;
	mov.f32 	%f125, %f123;
	mov.f32 	%f126, %f123;
	mov.f32 	%f127, %f123;
	mov.f32 	%f128, %f123;
	mov.f32 	%f129, %f123;
	mov.f32 	%f130, %f123;
	mov.f32 	%f131, %f123;
	mov.f32 	%f132, %f123;
	mov.f32 	%f133, %f123;
	mov.f32 	%f134, %f123;
	mov.f32 	%f135, %f123;
	mov.f32 	%f136, %f123;
	mov.f32 	%f137, %f123;
	mov.f32 	%f138, %f123;
	@%p2 bra 	$L__BB0_7;
	shr.u32 	%r27, %r2, 2;
	shl.b32 	%r28, %r2, 2;
	and.b32  	%r29, %r28, 60;
	and.b32  	%r30, %r28, 12;
	mad.lo.s32 	%r5, %r18, %r27, %r30;
	shl.b32 	%r31, %r2, 10;
	or.b32  	%r32, %r31, %r2;
	and.b32  	%r33, %r32, 3324;
	mov.u32 	%r34, shMem;
	add.s32 	%r6, %r34, %r33;
	mad.lo.s32 	%r7, %r19, %r3, %r29;
	mad.lo.s32 	%r35, %r3, 69, %r29;
	shl.b32 	%r36, %r35, 2;
	add.s32 	%r37, %r34, %r36;
	add.s32 	%r8, %r37, 4096;
	shl.b32 	%r9, %r19, 4;
	shl.b32 	%r38, %r4, 4;
	add.s32 	%r39, %r38, %r34;
	add.s32 	%r10, %r39, 4384;
	shl.b32 	%r40, %r3, 4;
	add.s32 	%r11, %r34, %r40;
	mov.b32 	%r50, 0;
	mov.f32 	%f123, 0f00000000;
	mul.wide.u32 	%rd20, %r5, 4;
	mul.wide.s32 	%rd22, %r7, 4;
	mul.wide.s32 	%rd24, %r9, 4;
$L__BB0_4:
	add.s64 	%rd21, %rd43, %rd20;
	ld.global.v4.f32 	{%f67, %f68, %f69, %f70}, [%rd21];
	st.shared.f32 	[%r6], %f67;
	st.shared.f32 	[%r6+256], %f68;
	st.shared.f32 	[%r6+512], %f69;
	st.shared.f32 	[%r6+768], %f70;
	add.s64 	%rd23, %rd44, %rd22;
	ld.global.v4.f32 	{%f71, %f72, %f73, %f74}, [%rd23];
	st.shared.f32 	[%r8], %f71;
	st.shared.f32 	[%r8+4], %f72;
	st.shared.f32 	[%r8+8], %f73;
	st.shared.f32 	[%r8+12], %f74;
	bar.sync 	0;
	mov.b32 	%r52, 256;
	mov.u32 	%r51, %r10;
$L__BB0_5:
	add.s32 	%r42, %r11, %r52;
	ld.shared.v4.f32 	{%f75, %f76, %f77, %f78}, [%r42+-256];
	ld.shared.v2.f32 	{%f79, %f80}, [%r51+-288];
	ld.shared.v2.f32 	{%f81, %f82}, [%r51+-280];
	fma.rn.f32 	%f83, %f75, %f79, %f130;
	fma.rn.f32 	%f84, %f75, %f80, %f129;
	fma.rn.f32 	%f85, %f75, %f81, %f128;
	fma.rn.f32 	%f86, %f75, %f82, %f127;
	fma.rn.f32 	%f87, %f76, %f79, %f126;
	fma.rn.f32 	%f88, %f76, %f80, %f125;
	fma.rn.f32 	%f89, %f76, %f81, %f124;
	fma.rn.f32 	%f90, %f76, %f82, %f123;
	fma.rn.f32 	%f91, %f77, %f79, %f131;
	fma.rn.f32 	%f92, %f77, %f80, %f132;
	fma.rn.f32 	%f93, %f77, %f81, %f133;
	fma.rn.f32 	%f94, %f77, %f82, %f134;
	fma.rn.f32 	%f95, %f78, %f79, %f135;
	fma.rn.f32 	%f96, %f78, %f80, %f136;
	fma.rn.f32 	%f97, %f78, %f81, %f137;
	fma.rn.f32 	%f98, %f78, %f82, %f138;
	ld.shared.v4.f32 	{%f99, %f100, %f101, %f102}, [%r42];
	ld.shared.f32 	%f103, [%r51+-12];
	ld.shared.v2.f32 	{%f104, %f105}, [%r51+-8];
	ld.shared.f32 	%f106, [%r51];
	fma.rn.f32 	%f130, %f99, %f103, %f83;
	fma.rn.f32 	%f129, %f99, %f104, %f84;
	fma.rn.f32 	%f128, %f99, %f105, %f85;
	fma.rn.f32 	%f127, %f99, %f106, %f86;
	fma.rn.f32 	%f126, %f100, %f103, %f87;
	fma.rn.f32 	%f125, %f100, %f104, %f88;
	fma.rn.f32 	%f124, %f100, %f105, %f89;
	fma.rn.f32 	%f123, %f100, %f106, %f90;
	fma.rn.f32 	%f131, %f101, %f103, %f91;
	fma.rn.f32 	%f132, %f101, %f104, %f92;
	fma.rn.f32 	%f133, %f101, %f105, %f93;
	fma.rn.f32 	%f134, %f101, %f106, %f94;
	fma.rn.f32 	%f135, %f102, %f103, %f95;
	fma.rn.f32 	%f136, %f102, %f104, %f96;
	fma.rn.f32 	%f137, %f102, %f105, %f97;
	fma.rn.f32 	%f138, %f102, %f106, %f98;
	add.s32 	%r52, %r52, 512;
	add.s32 	%r51, %r51, 552;
	setp.ne.s32 	%p3, %r52, 4352;
	@%p3 bra 	$L__BB0_5;
	bar.sync 	0;
	add.s32 	%r50, %r50, 16;
	setp.lt.s32 	%p4, %r50, %r18;
	add.s64 	%rd44, %rd44, %rd24;
	add.s64 	%rd43, %rd43, 64;
	@%p4 bra 	$L__BB0_4;
$L__BB0_7:
	shl.b32 	%r43, %r4, 2;
	cvt.u64.u32 	%rd25, %r1;
	cvta.to.global.u64 	%rd26, %rd7;
	mul.lo.s32 	%r44, %r3, %r19;
	shl.b32 	%r45, %r44, 2;
	add.s32 	%r46, %r45, %r43;
	cvt.s64.s32 	%rd27, %r46;
	add.s64 	%rd28, %rd27, %rd25;
	shl.b64 	%rd29, %rd28, 2;
	add.s64 	%rd30, %rd26, %rd29;
	st.global.v4.f32 	[%rd30], {%f130, %f129, %f128, %f127};
	add.s32 	%r47, %r46, %r19;
	cvt.s64.s32 	%rd31, %r47;
	add.s64 	%rd32, %rd31, %rd25;
	shl.b64 	%rd33, %rd32, 2;
	add.s64 	%rd34, %rd26, %rd33;
	st.global.v4.f32 	[%rd34], {%f126, %f125, %f124, %f123};
	add.s32 	%r48, %r47, %r19;
	cvt.s64.s32 	%rd35, %r48;
	add.s64 	%rd36, %rd35, %rd25;
	shl.b64 	%rd37, %rd36, 2;
	add.s64 	%rd38, %rd26, %rd37;
	st.global.v4.f32 	[%rd38], {%f131, %f132, %f133, %f134};
	add.s32 	%r49, %r48, %r19;
	cvt.s64.s32 	%rd39, %r49;
	add.s64 	%rd40, %rd39, %rd25;
	shl.b64 	%rd41, %rd40, 2;
	add.s64 	%rd42, %rd26, %rd41;
	st.global.v4.f32 	[%rd42], {%f135, %f136, %f137, %f138};
	ret;

}


// ===== COMPILED SASS (sm_100) =====

	.target	sm_100

	.elftype	@"ET_EXEC"


//--------------------- .note.nv.tkinfo           --------------------------
	.section	.note.nv.tkinfo,"",@"SHT_NOTE"
	.sectionflags	@"SHF_NOTE_NV_TKINFO"
	.tkinfo
        /*0018*/ 	.word	0x00000002
        /*0030*/ 	.string	""
        /*0030*/ 	.string	"ptxas"
        /*0030*/ 	.string	"Cuda compilation tools, release 13.0, V13.0.88"
        /*0030*/ 	.string	"Build cuda_13.0.r13.0/compiler.36424714_0"
        /*0030*/ 	.string	"-arch sm_100 -m 64 "



//--------------------- .note.nv.cuinfo           --------------------------
	.section	.note.nv.cuinfo,"",@"SHT_NOTE"
	.sectionflags	@"SHF_NOTE_NV_CUINFO"
        /*0018*/ 	.short	0x0002
        /*001a*/ 	.short	0x0064
        /*001c*/ 	.short	0x0082
	.zero		2


//--------------------- .nv.info                  --------------------------
	.section	.nv.info,"",@"SHT_CUDA_INFO"
	.align	4


	//----- nvinfo : EIATTR_REGCOUNT
	.align		4
        /*0000*/ 	.byte	0x04, 0x2f
        /*0002*/ 	.short	(.L_4 - .L_3)
	.align		4
.L_3:
        /*0004*/ 	.word	index@(_Z12matMulKernelPfS_S_iii)
        /*0008*/ 	.word	0x00000040


	//----- nvinfo : EIATTR_FRAME_SIZE
	.align		4
.L_4:
        /*000c*/ 	.byte	0x04, 0x11
        /*000e*/ 	.short	(.L_6 - .L_5)
	.align		4
.L_5:
        /*0010*/ 	.word	index@(_Z12matMulKernelPfS_S_iii)
        /*0014*/ 	.word	0x00000000


	//----- nvinfo : EIATTR_MIN_STACK_SIZE
	.align		4
.L_6:
        /*0018*/ 	.byte	0x04, 0x12
        /*001a*/ 	.short	(.L_8 - .L_7)
	.align		4
.L_7:
        /*001c*/ 	.word	index@(_Z12matMulKernelPfS_S_iii)
        /*0020*/ 	.word	0x00000000
.L_8:


//--------------------- .nv.compat                --------------------------
	.section	.nv.compat,"",@"SHT_CUDA_COMPAT_INFO"
	.align	4
        /*0000*/ 	.byte	0x02, 0x09, 0x00, 0x00, 0x02, 0x02, 0x01, 0x00, 0x02, 0x05, 0x05, 0x00, 0x03, 0x07, 0x01, 0x01
        /*0010*/ 	.byte	0x02, 0x03, 0x00, 0x00, 0x02, 0x06, 0x01, 0x00, 0x04, 0x0b, 0x08, 0x00, 0x09, 0x00, 0x00, 0x00
        /*0020*/ 	.byte	0x00, 0x00, 0x00, 0x00


//--------------------- .nv.info._Z12matMulKernelPfS_S_iii --------------------------
	.section	.nv.info._Z12matMulKernelPfS_S_iii,"",@"SHT_CUDA_INFO"
	.sectionflags	@""
	.align	4


	//----- nvinfo : EIATTR_CUDA_API_VERSION
	.align		4
        /*0000*/ 	.byte	0x04, 0x37
        /*0002*/ 	.short	(.L_10 - .L_9)
.L_9:
        /*0004*/ 	.word	0x00000082


	//----- nvinfo : EIATTR_KPARAM_INFO
	.align		4
.L_10:
        /*0008*/ 	.byte	0x04, 0x17
        /*000a*/ 	.short	(.L_12 - .L_11)
.L_11:
        /*000c*/ 	.word	0x00000000
        /*0010*/ 	.short	0x0005
        /*0012*/ 	.short	0x0020
        /*0014*/ 	.byte	0x00, 0xf0, 0x11, 0x00


	//----- nvinfo : EIATTR_KPARAM_INFO
	.align		4
.L_12:
        /*0018*/ 	.byte	0x04, 0x17
        /*001a*/ 	.short	(.L_14 - .L_13)
.L_13:
        /*001c*/ 	.word	0x00000000
        /*0020*/ 	.short	0x0004
        /*0022*/ 	.short	0x001c
        /*0024*/ 	.byte	0x00, 0xf0, 0x11, 0x00


	//----- nvinfo : EIATTR_KPARAM_INFO
	.align		4
.L_14:
        /*0028*/ 	.byte	0x04, 0x17
        /*002a*/ 	.short	(.L_16 - .L_15)
.L_15:
        /*002c*/ 	.word	0x00000000
        /*0030*/ 	.short	0x0003
        /*0032*/ 	.short	0x0018
        /*0034*/ 	.byte	0x00, 0xf0, 0x11, 0x00


	//----- nvinfo : EIATTR_KPARAM_INFO
	.align		4
.L_16:
        /*0038*/ 	.byte	0x04, 0x17
        /*003a*/ 	.short	(.L_18 - .L_17)
.L_17:
        /*003c*/ 	.word	0x00000000
        /*0040*/ 	.short	0x0002
        /*0042*/ 	.short	0x0010
        /*0044*/ 	.byte	0x00, 0xf5, 0x21, 0x00


	//----- nvinfo : EIATTR_KPARAM_INFO
	.align		4
.L_18:
        /*0048*/ 	.byte	0x04, 0x17
        /*004a*/ 	.short	(.L_20 - .L_19)
.L_19:
        /*004c*/ 	.word	0x00000000
        /*0050*/ 	.short	0x0001
        /*0052*/ 	.short	0x0008
        /*0054*/ 	.byte	0x00, 0xf5, 0x21, 0x00


	//----- nvinfo : EIATTR_KPARAM_INFO
	.align		4
.L_20:
        /*0058*/ 	.byte	0x04, 0x17
        /*005a*/ 	.short	(.L_22 - .L_21)
.L_21:
        /*005c*/ 	.word	0x00000000
        /*0060*/ 	.short	0x0000
        /*0062*/ 	.short	0x0000
        /*0064*/ 	.byte	0x00, 0xf5, 0x21, 0x00


	//----- nvinfo : EIATTR_SPARSE_MMA_MASK
	.align		4
.L_22:
        /*0068*/ 	.byte	0x03, 0x50
        /*006a*/ 	.short	0x0000


	//----- nvinfo : EIATTR_MAXREG_COUNT
	.align		4
        /*006c*/ 	.byte	0x03, 0x1b
        /*006e*/ 	.short	0x00ff


	//----- nvinfo : EIATTR_NUM_BARRIERS
	.align		4
        /*0070*/ 	.byte	0x02, 0x4c
        /*0072*/ 	.byte	0x01
	.zero		1


	//----- nvinfo : EIATTR_EXTERNS
	.align		4
        /*0074*/ 	.byte	0x04, 0x0f
        /*0076*/ 	.short	(.L_24 - .L_23)


	//   ....[0]....
	.align		4
.L_23:
        /*0078*/ 	.word	index@(__assertfail)


	//----- nvinfo : EIATTR_MERCURY_ISA_VERSION
	.align		4
.L_24:
        /*007c*/ 	.byte	0x03, 0x5f
        /*007e*/ 	.short	0x0101


	//----- nvinfo : EIATTR_UNUSED_LOAD_BYTE_OFFSET
	.align		4
        /*0080*/ 	.byte	0x04, 0x44
        /*0082*/ 	.short	(.L_26 - .L_25)


	//   ....[0]....
.L_25:
        /*0084*/ 	.word	0x000005d0
        /*0088*/ 	.word	0x0000fff0


	//   ....[1]....
        /*008c*/ 	.word	0x000007b0
        /*0090*/ 	.word	0x00000fff


	//   ....[2]....
        /*0094*/ 	.word	0x00000980
        /*0098*/ 	.word	0x0000fff0


	//   ....[3]....
        /*009c*/ 	.word	0x00000c40
        /*00a0*/ 	.word	0x00000fff


	//   ....[4]....
        /*00a4*/ 	.word	0x00000e50
        /*00a8*/ 	.word	0x0000fff0


	//   ....[5]....
        /*00ac*/ 	.word	0x000010e0
        /*00b0*/ 	.word	0x00000fff


	//   ....[6]....
        /*00b4*/ 	.word	0x000012f0
        /*00b8*/ 	.word	0x0000fff0


	//   ....[7]....
        /*00bc*/ 	.word	0x00001550
        /*00c0*/ 	.word	0x00000fff


	//----- nvinfo : EIATTR_VRC_CTA_INIT_COUNT
	.align		4
.L_26:
        /*00c4*/ 	.byte	0x02, 0x4a
	.zero		1
	.zero		1


	//----- nvinfo : EIATTR_SYSCALL_OFFSETS
	.align		4
        /*00c8*/ 	.byte	0x04, 0x46
        /*00ca*/ 	.short	(.L_28 - .L_27)


	//   ....[0]....
.L_27:
        /*00cc*/ 	.word	0x00000250


	//----- nvinfo : EIATTR_EXIT_INSTR_OFFSETS
	.align		4
.L_28:
        /*00d0*/ 	.byte	0x04, 0x1c
        /*00d2*/ 	.short	(.L_30 - .L_29)


	//   ....[0]....
.L_29:
        /*00d4*/ 	.word	0x00001a40


	//----- nvinfo : EIATTR_MAX_THREADS
	.align		4
.L_30:
        /*00d8*/ 	.byte	0x04, 0x05
        /*00da*/ 	.short	(.L_32 - .L_31)
.L_31:
        /*00dc*/ 	.word	0x00000100
        /*00e0*/ 	.word	0x00000001
        /*00e4*/ 	.word	0x00000001


	//----- nvinfo : EIATTR_CBANK_PARAM_SIZE
	.align		4
.L_32:
        /*00e8*/ 	.byte	0x03, 0x19
        /*00ea*/ 	.short	0x0024


	//----- nvinfo : EIATTR_PARAM_CBANK
	.align		4
        /*00ec*/ 	.byte	0x04, 0x0a
        /*00ee*/ 	.short	(.L_34 - .L_33)
	.align		4
.L_33:
        /*00f0*/ 	.word	index@(.nv.constant0._Z12matMulKernelPfS_S_iii)
        /*00f4*/ 	.short	0x0380
        /*00f6*/ 	.short	0x0024


	//----- nvinfo : EIATTR_SW_WAR
	.align		4
.L_34:
        /*00f8*/ 	.byte	0x04, 0x36
        /*00fa*/ 	.short	(.L_36 - .L_35)
.L_35:
        /*00fc*/ 	.word	0x00000008
.L_36:


//--------------------- .nv.callgraph             --------------------------
	.section	.nv.callgraph,"",@"SHT_CUDA_CALLGRAPH"
	.align	4
	.sectionentsize	8
	.align		4
        /*0000*/ 	.word	0x00000000
	.align		4
        /*0004*/ 	.word	0xffffffff
	.align		4
        /*0008*/ 	.word	index@(_Z12matMulKernelPfS_S_iii)
	.align		4
        /*000c*/ 	.word	index@(__assertfail)
	.align		4
        /*0010*/ 	.word	0x00000000
	.align		4
        /*0014*/ 	.word	0xfffffffe
	.align		4
        /*0018*/ 	.word	0x00000000
	.align		4
        /*001c*/ 	.word	0xfffffffd
	.align		4
        /*0020*/ 	.word	0x00000000
	.align		4
        /*0024*/ 	.word	0xfffffffc


//--------------------- .nv.constant4             --------------------------
	.section	.nv.constant4,"a",@progbits
	.align	8
	.align		8
.nv.constant4:
        /*0000*/ 	.dword	__assertfail
	.align		8
        /*0008*/ 	.dword	__unnamed_1
	.align		8
        /*0010*/ 	.dword	$str
	.align		8
        /*0018*/ 	.dword	$str$1


//--------------------- .text._Z12matMulKernelPfS_S_iii --------------------------
	.section	.text._Z12matMulKernelPfS_S_iii,"ax",@progbits
	.align	128
        .global         _Z12matMulKernelPfS_S_iii
        .type           _Z12matMulKernelPfS_S_iii,@function
        .size           _Z12matMulKernelPfS_S_iii,(.L_x_4 - _Z12matMulKernelPfS_S_iii)
        .other          _Z12matMulKernelPfS_S_iii,@"STO_CUDA_ENTRY STV_DEFAULT"
_Z12matMulKernelPfS_S_iii:
.text._Z12matMulKernelPfS_S_iii:
[----:B------:R-:W0:Y:S08]  /*0000*/  LDC R1, c[0x0][0x37c] ;  /* 0x0000df00ff017b82 */ /* 0x000e300000000800 */
[----:B------:R-:W1:Y:S01]  /*0010*/  S2UR UR8, SR_CTAID.Y ;  /* 0x00000000000879c3 */ /* 0x000e620000002600 */
[----:B------:R-:W2:Y:S01]  /*0020*/  S2R R16, SR_TID.X ;  /* 0x0000000000107919 */ /* 0x000ea20000002100 */
[----:B------:R-:W3:Y:S01]  /*0030*/  LDCU UR11, c[0x0][0x360] ;  /* 0x00006c00ff0b77ac */ /* 0x000ee20008000800 */
[----:B------:R-:W4:Y:S05]  /*0040*/  LDCU UR9, c[0x0][0x39c] ;  /* 0x00007380ff0977ac */ /* 0x000f2a0008000800 */
[----:B------:R-:W5:Y:S01]  /*0050*/  S2UR UR10, SR_CTAID.X ;  /* 0x00000000000a79c3 */ /* 0x000f620000002500 */
[----:B------:R-:W2:Y:S01]  /*0060*/  LDCU.128 UR4, c[0x0][0x380] ;  /* 0x00007000ff0477ac */ /* 0x000ea20008000c00 */
[----:B------:R-:W2:Y:S01]  /*0070*/  LDCU UR38, c[0x0][0x3a0] ;  /* 0x00007400ff2677ac */ /* 0x000ea20008000800 */
[----:B------:R-:W0:Y:S01]  /*0080*/  LDCU.64 UR36, c[0x0][0x358] ;  /* 0x00006b00ff2477ac */ /* 0x000e220008000a00 */
[----:B---3--:R-:W-:-:S02]  /*0090*/  UISETP.NE.AND UP0, UPT, UR11, 0x100, UPT ;  /* 0x000001000b00788c */ /* 0x008fc4000bf05270 */
[----:B-1----:R-:W-:-:S04]  /*00a0*/  USHF.L.U32 UR8, UR8, 0x6, URZ ;  /* 0x0000000608087899 */ /* 0x002fc800080006ff */
[----:B----4-:R-:W-:Y:S02]  /*00b0*/  UIMAD UR9, UR8, UR9, URZ ;  /* 0x00000009080972a4 */ /* 0x010fe4000f8e02ff */
[----:B-----5:R-:W-:Y:S01]  /*00c0*/  USHF.L.U32 UR10, UR10, 0x6, URZ ;  /* 0x000000060a0a7899 */ /* 0x020fe200080006ff */
[----:B--2---:R-:W-:Y:S01]  /*00d0*/  SHF.R.U32.HI R2, RZ, 0x4, R16 ;  /* 0x00000004ff027819 */ /* 0x004fe20000011610 */
[----:B------:R-:W-:Y:S02]  /*00e0*/  UIMAD.WIDE.U32 UR4, UR9, 0x4, UR4 ;  /* 0x00000004090478a5 */ /* 0x000fe4000f8e0004 */
[----:B------:R-:W-:Y:S02]  /*00f0*/  UIMAD.WIDE.U32 UR6, UR10, 0x4, UR6 ;  /* 0x000000040a0678a5 */ /* 0x000fe4000f8e0006 */
[----:B------:R-:W-:-:S03]  /*0100*/  UIMAD UR38, UR8, UR38, UR10 ;  /* 0x00000026082672a4 */ /* 0x000fc6000f8e020a */
[----:B------:R-:W-:Y:S01]  /*0110*/  UMOV UR39, UR4 ;  /* 0x0000000400277c82 */ /* 0x000fe20008000000 */
[----:B------:R-:W-:Y:S01]  /*0120*/  MOV R50, UR6 ;  /* 0x0000000600327c02 */ /* 0x000fe20008000f00 */
[----:B------:R-:W-:Y:S01]  /*0130*/  UMOV UR40, UR5 ;  /* 0x0000000500287c82 */ /* 0x000fe20008000000 */
[----:B------:R-:W-:Y:S01]  /*0140*/  MOV R51, UR7 ;  /* 0x0000000700337c02 */ /* 0x000fe20008000f00 */
[----:B0-----:R-:W-:Y:S06]  /*0150*/  BRA.U !UP0, `(.L_x_0) ;  /* 0x0000000108407547 */ /* 0x001fec000b800000 */
[----:B------:R-:W-:Y:S01]  /*0160*/  MOV R0, 0x0 ;  /* 0x0000000000007802 */ /* 0x000fe20000000f00 */
[----:B------:R-:W0:Y:S01]  /*0170*/  LDCU.64 UR4, c[0x4][0x10] ;  /* 0x01000200ff0477ac */ /* 0x000e220008000a00 */
[----:B------:R-:W-:Y:S01]  /*0180*/  HFMA2 R8, -RZ, RZ, 0, 7.3909759521484375e-06 ;  /* 0x0000007cff087431 */ /* 0x000fe200000001ff */
[----:B------:R-:W-:Y:S01]  /*0190*/  MOV R12, 0x1 ;  /* 0x00000001000c7802 */ /* 0x000fe20000000f00 */
[----:B------:R1:W2:Y:S01]  /*01a0*/  LDC.64 R14, c[0x4][R0] ;  /* 0x01000000000e7b82 */ /* 0x0002a20000000a00 */
[----:B------:R-:W3:Y:S01]  /*01b0*/  LDCU.64 UR6, c[0x4][0x18] ;  /* 0x01000300ff0677ac */ /* 0x000ee20008000a00 */
[----:B------:R-:W-:Y:S01]  /*01c0*/  HFMA2 R13, -RZ, RZ, 0, 0 ;  /* 0x00000000ff0d7431 */ /* 0x000fe200000001ff */
[----:B------:R-:W4:Y:S01]  /*01d0*/  LDCU.64 UR8, c[0x4][0x8] ;  /* 0x01000100ff0877ac */ /* 0x000f220008000a00 */
[----:B0-----:R-:W-:Y:S02]  /*01e0*/  MOV R4, UR4 ;  /* 0x0000000400047c02 */ /* 0x001fe40008000f00 */
[----:B------:R-:W-:-:S02]  /*01f0*/  MOV R5, UR5 ;  /* 0x0000000500057c02 */ /* 0x000fc40008000f00 */
[----:B---3--:R-:W-:Y:S02]  /*0200*/  MOV R6, UR6 ;  /* 0x0000000600067c02 */ /* 0x008fe40008000f00 */
[----:B------:R-:W-:Y:S02]  /*0210*/  MOV R7, UR7 ;  /* 0x0000000700077c02 */ /* 0x000fe40008000f00 */
[----:B----4-:R-:W-:Y:S02]  /*0220*/  MOV R10, UR8 ;  /* 0x00000008000a7c02 */ /* 0x010fe40008000f00 */
[----:B-1----:R-:W-:-:S07]  /*0230*/  MOV R11, UR9 ;  /* 0x00000009000b7c02 */ /* 0x002fce0008000f00 */
[----:B------:R-:W-:-:S07]  /*0240*/  LEPC R20, `(.L_x_0) ;  /* 0x000000001014794e */ /* 0x000fce0000000000 */
[----:B--2---:R-:W-:Y:S05]  /*0250*/  CALL.ABS.NOINC R14 ;  /* 0x000000000e007343 */ /* 0x004fea0003c00000 */
.L_x_0:
[----:B------:R-:W0:Y:S01]  /*0260*/  LDC R3, c[0x0][0x39c] ;  /* 0x0000e700ff037b82 */ /* 0x000e220000000800 */
[----:B------:R-:W-:Y:S02]  /*0270*/  LOP3.LUT R49, R16, 0xf, RZ, 0xc0, !PT ;  /* 0x0000000f10317812 */ /* 0x000fe400078ec0ff */
[----:B------:R-:W-:Y:S02]  /*0280*/  CS2R R38, SRZ ;  /* 0x0000000000267805 */ /* 0x000fe4000001ff00 */
[----:B------:R-:W-:Y:S02]  /*0290*/  CS2R R36, SRZ ;  /* 0x0000000000247805 */ /* 0x000fe4000001ff00 */
[----:B------:R-:W-:Y:S02]  /*02a0*/  CS2R R22, SRZ ;  /* 0x0000000000167805 */ /* 0x000fe4000001ff00 */
[----:B------:R-:W-:Y:S02]  /*02b0*/  CS2R R20, SRZ ;  /* 0x0000000000147805 */ /* 0x000fe4000001ff00 */
[----:B------:R-:W-:-:S02]  /*02c0*/  CS2R R32, SRZ ;  /* 0x0000000000207805 */ /* 0x000fc4000001ff00 */
[----:B------:R-:W-:Y:S02]  /*02d0*/  CS2R R34, SRZ ;  /* 0x0000000000227805 */ /* 0x000fe4000001ff00 */
[----:B------:R-:W-:Y:S02]  /*02e0*/  CS2R R28, SRZ ;  /* 0x00000000001c7805 */ /* 0x000fe4000001ff00 */
[----:B------:R-:W-:Y:S02]  /*02f0*/  CS2R R30, SRZ ;  /* 0x00000000001e7805 */ /* 0x000fe4000001ff00 */
[----:B0-----:R-:W-:-:S13]  /*0300*/  ISETP.GE.AND P0, PT, R3, 0x1, PT ;  /* 0x000000010300780c */ /* 0x001fda0003f06270 */
[----:B------:R-:W-:Y:S05]  /*0310*/  @!P0 BRA `(.L_x_1) ;  /* 0x00000014005c8947 */ /* 0x000fea0003800000 */
[----:B------:R-:W0:Y:S01]  /*0320*/  S2R R7, SR_CgaCtaId ;  /* 0x0000000000077919 */ /* 0x000e220000008800 */
[----:B------:R-:W1:Y:S01]  /*0330*/  LDC R44, c[0x0][0x3a0] ;  /* 0x0000e800ff2c7b82 */ /* 0x000e620000000800 */
[C---:B------:R-:W-:Y:S01]  /*0340*/  SHF.L.U32 R5, R16.reuse, 0xa, RZ ;  /* 0x0000000a10057819 */ /* 0x040fe200000006ff */
[----:B------:R-:W-:Y:S01]  /*0350*/  HFMA2 R39, -RZ, RZ, 0, 0 ;  /* 0x00000000ff277431 */ /* 0x000fe200000001ff */
[----:B------:R-:W-:Y:S02]  /*0360*/  SHF.L.U32 R0, R16, 0x2, RZ ;  /* 0x0000000210007819 */ /* 0x000fe400000006ff */
[----:B------:R-:W-:Y:S02]  /*0370*/  LOP3.LUT R47, R5, 0xcfc, R16, 0xc8, !PT ;  /* 0x00000cfc052f7812 */ /* 0x000fe400078ec810 */
[----:B------:R-:W-:Y:S02]  /*0380*/  LOP3.LUT R5, R0, 0x3c, RZ, 0xc0, !PT ;  /* 0x0000003c00057812 */ /* 0x000fe400078ec0ff */
[----:B------:R-:W-:-:S02]  /*0390*/  MOV R6, 0x400 ;  /* 0x0000040000067802 */ /* 0x000fc40000000f00 */
[----:B------:R-:W-:Y:S01]  /*03a0*/  SHF.R.U32.HI R48, RZ, 0x2, R16 ;  /* 0x00000002ff307819 */ /* 0x000fe20000011610 */
[----:B------:R-:W-:Y:S01]  /*03b0*/  IMAD R45, R2, 0x45, R5 ;  /* 0x00000045022d7824 */ /* 0x000fe200078e0205 */
[----:B------:R-:W-:-:S05]  /*03c0*/  LOP3.LUT R4, R0, 0xc, RZ, 0xc0, !PT ;  /* 0x0000000c00047812 */ /* 0x000fca00078ec0ff */
[----:B------:R-:W-:Y:S01]  /*03d0*/  IMAD R48, R48, R3, R4 ;  /* 0x0000000330307224 */ /* 0x000fe200078e0204 */
[----:B------:R-:W-:Y:S01]  /*03e0*/  MOV R4, RZ ;  /* 0x000000ff00047202 */ /* 0x000fe20000000f00 */
[----:B-1----:R-:W-:Y:S01]  /*03f0*/  IMAD R46, R2, R44, R5 ;  /* 0x0000002c022e7224 */ /* 0x002fe200078e0205 */
[----:B------:R-:W-:Y:S02]  /*0400*/  SHF.L.U32 R44, R44, 0x4, RZ ;  /* 0x000000042c2c7819 */ /* 0x000fe400000006ff */
[----:B0-----:R-:W-:-:S04]  /*0410*/  LEA R6, R7, R6, 0x18 ;  /* 0x0000000607067211 */ /* 0x001fc800078ec0ff */
[-C--:B------:R-:W-:Y:S02]  /*0420*/  IADD3 R47, PT, PT, R47, R6.reuse, RZ ;  /* 0x000000062f2f7210 */ /* 0x080fe40007ffe0ff */
[-C--:B------:R-:W-:Y:S02]  /*0430*/  LEA R5, R49, R6.reuse, 0x4 ;  /* 0x0000000631057211 */ /* 0x080fe400078e20ff */
[-C--:B------:R-:W-:Y:S02]  /*0440*/  LEA R45, R45, R6.reuse, 0x2 ;  /* 0x000000062d2d7211 */ /* 0x080fe400078e10ff */
[----:B------:R-:W-:-:S07]  /*0450*/  LEA R0, R2, R6, 0x4 ;  /* 0x0000000602007211 */ /* 0x000fce00078e20ff */
.L_x_2:
[----:B------:R-:W-:Y:S01]  /*0460*/  MOV R8, UR39 ;  /* 0x0000002700087c02 */ /* 0x000fe20008000f00 */
[----:B------:R-:W-:Y:S01]  /*0470*/  IMAD.WIDE R12, R46, 0x4, R50 ;  /* 0x000000042e0c7825 */ /* 0x000fe200078e0232 */
[----:B------:R-:W-:-:S03]  /*0480*/  MOV R9, UR40 ;  /* 0x0000002800097c02 */ /* 0x000fc60008000f00 */
[----:B------:R-:W-:Y:S02]  /*0490*/  IMAD.WIDE.U32 R8, R48, 0x4, R8 ;  /* 0x0000000430087825 */ /* 0x000fe400078e0008 */
[----:B------:R-:W2:Y:S04]  /*04a0*/  LDG.E.128 R12, desc[UR36][R12.64] ;  /* 0x000000240c0c7981 */ /* 0x000ea8000c1e1d00 */
[----:B------:R-:W3:Y:S01]  /*04b0*/  LDG.E.128 R8, desc[UR36][R8.64] ;  /* 0x0000002408087981 */ /* 0x000ee2000c1e1d00 */
[----:B------:R-:W-:Y:S05]  /*04c0*/  WARPSYNC.ALL ;  /* 0x0000000000007948 */ /* 0x000fea0003800000 */
[----:B---3--:R-:W-:Y:S04]  /*04d0*/  STS [R47], R8 ;  /* 0x000000082f007388 */ /* 0x008fe80000000800 */
[----:B------:R-:W-:Y:S04]  /*04e0*/  STS [R47+0x100], R9 ;  /* 0x000100092f007388 */ /* 0x000fe80000000800 */
[----:B------:R-:W-:Y:S04]  /*04f0*/  STS [R47+0x200], R10 ;  /* 0x0002000a2f007388 */ /* 0x000fe80000000800 */
[----:B------:R-:W-:Y:S04]  /*0500*/  STS [R47+0x300], R11 ;  /* 0x0003000b2f007388 */ /* 0x000fe80000000800 */
[----:B--2---:R-:W-:Y:S04]  /*0510*/  STS [R45+0x1000], R12 ;  /* 0x0010000c2d007388 */ /* 0x004fe80000000800 */
[----:B------:R-:W-:Y:S04]  /*0520*/  STS [R45+0x1004], R13 ;  /* 0x0010040d2d007388 */ /* 0x000fe80000000800 */
[----:B------:R-:W-:Y:S04]  /*0530*/  STS [R45+0x1008], R14 ;  /* 0x0010080e2d007388 */ /* 0x000fe80000000800 */
[----:B------:R-:W-:Y:S01]  /*0540*/  STS [R45+0x100c], R15 ;  /* 0x00100c0f2d007388 */ /* 0x000fe20000000800 */
[----:B------:R-:W-:Y:S01]  /*0550*/  BAR.SYNC.DEFER_BLOCKING 0x0 ;  /* 0x0000000000007b1d */ /* 0x000fe20000010000 */
[----:B------:R-:W-:Y:S01]  /*0560*/  IADD3 R4, PT, PT, R4, 0x10, RZ ;  /* 0x0000001004047810 */ /* 0x000fe20007ffe0ff */
[----:B------:R-:W-:Y:S01]  /*0570*/  UIADD3 UR39, UP0, UPT, UR39, 0x40, URZ ;  /* 0x0000004027277890 */ /* 0x000fe2000ff1e0ff */
[----:B------:R-:W-:-:S02]  /*0580*/  IMAD.WIDE R50, R44, 0x4, R50 ;  /* 0x000000042c327825 */ /* 0x000fc400078e0232 */
[----:B------:R-:W-:Y:S01]  /*0590*/  ISETP.GE.AND P0, PT, R4, R3, PT ;  /* 0x000000030400720c */ /* 0x000fe20003f06270 */
[----:B------:R-:W-:Y:S01]  /*05a0*/  UIADD3.X UR40, UPT, UPT, URZ, UR40, URZ, UP0, !UPT ;  /* 0x00000028ff287290 */ /* 0x000fe200087fe4ff */
[----:B------:R-:W-:Y:S04]  /*05b0*/  LDS.128 R24, [R0] ;  /* 0x0000000000187984 */ /* 0x000fe80000000c00 */
[----:B------:R-:W0:Y:S04]  /*05c0*/  LDS.128 R8, [R5+0x1000] ;  /* 0x0010000005087984 */ /* 0x000e280000000c00 */
[----:B------:R-:W-:Y:S04]  /*05d0*/  LDS.128 R16, [R5+0x1110] ;  /* 0x0011100005107984 */ /* 0x000fe80000000c00 */
[----:B------:R-:W1:Y:S04]  /*05e0*/  LDS.128 R12, [R0+0x100] ;  /* 0x00010000000c7984 */ /* 0x000e680000000c00 */
[----:B------:R-:W2:Y:S04]  /*05f0*/  LDS R52, [R5+0x1120] ;  /* 0x0011200005347984 */ /* 0x000ea80000000800 */
[----:B------:R-:W-:Y:S04]  /*0600*/  LDS.64 R6, [R5+0x1228] ;  /* 0x0012280005067984 */ /* 0x000fe80000000a00 */
[----:B------:R-:W3:Y:S01]  /*0610*/  LDS.128 R40, [R0+0x200] ;  /* 0x0002000000287984 */ /* 0x000ee20000000c00 */
[C---:B0-----:R-:W-:Y:S01]  /*0620*/  FFMA R53, R24.reuse, R8, R20 ;  /* 0x0000000818357223 */ /* 0x041fe20000000014 */
[C---:B------:R-:W-:Y:S01]  /*0630*/  FFMA R55, R24.reuse, R9, R21 ;  /* 0x0000000918377223 */ /* 0x040fe20000000015 */
[C---:B------:R-:W-:Y:S01]  /*0640*/  FFMA R57, R24.reuse, R10, R22 ;  /* 0x0000000a18397223 */ /* 0x040fe20000000016 */
[----:B------:R-:W-:Y:S01]  /*0650*/  FFMA R23, R24, R11, R23 ;  /* 0x0000000b18177223 */ /* 0x000fe20000000017 */
[----:B------:R-:W0:Y:S01]  /*0660*/  LDS.64 R20, [R5+0x1230] ;  /* 0x0012300005147984 */ /* 0x000e220000000a00 */
[C---:B------:R-:W-:Y:S01]  /*0670*/  FFMA R36, R25.reuse, R8, R36 ;  /* 0x0000000819247223 */ /* 0x040fe20000000024 */
[C---:B------:R-:W-:Y:S01]  /*0680*/  FFMA R24, R25.reuse, R9, R37 ;  /* 0x0000000919187223 */ /* 0x040fe20000000025 */
[C---:B------:R-:W-:Y:S01]  /*0690*/  FFMA R38, R25.reuse, R10, R38 ;  /* 0x0000000a19267223 */ /* 0x040fe20000000026 */
[----:B------:R-:W-:Y:S01]  /*06a0*/  FFMA R54, R25, R11, R39 ;  /* 0x0000000b19367223 */ /* 0x000fe20000000027 */
        /* <DEDUP_REMOVED lines=8> */
[----:B------:R-:W-:Y:S01]  /*0730*/  LDS R22, [R5+0x133c] ;  /* 0x00133c0005167984 */ /* 0x000fe20000000800 */
[-C--:B-1----:R-:W-:Y:S01]  /*0740*/  FFMA R53, R12, R17.reuse, R53 ;  /* 0x000000110c357223 */ /* 0x082fe20000000035 */
[-C--:B------:R-:W-:Y:S01]  /*0750*/  FFMA R36, R13, R17.reuse, R36 ;  /* 0x000000110d247223 */ /* 0x080fe20000000024 */
[-C--:B------:R-:W-:Y:S01]  /*0760*/  FFMA R29, R14, R17.reuse, R25 ;  /* 0x000000110e1d7223 */ /* 0x080fe20000000019 */
[----:B------:R-:W1:Y:S01]  /*0770*/  LDS.128 R32, [R0+0x300] ;  /* 0x0003000000207984 */ /* 0x000e620000000c00 */
[----:B------:R-:W-:Y:S01]  /*0780*/  FFMA R58, R15, R17, R26 ;  /* 0x000000110f3a7223 */ /* 0x000fe2000000001a */
[-C--:B------:R-:W-:Y:S01]  /*0790*/  FFMA R55, R12, R18.reuse, R55 ;  /* 0x000000120c377223 */ /* 0x080fe20000000037 */
[-C--:B------:R-:W-:Y:S01]  /*07a0*/  FFMA R60, R13, R18.reuse, R24 ;  /* 0x000000120d3c7223 */ /* 0x080fe20000000018 */
[----:B------:R-:W4:Y:S01]  /*07b0*/  LDS.128 R8, [R5+0x1340] ;  /* 0x0013400005087984 */ /* 0x000f220000000c00 */
[-C--:B------:R-:W-:Y:S01]  /*07c0*/  FFMA R39, R14, R18.reuse, R39 ;  /* 0x000000120e277223 */ /* 0x080fe20000000027 */
[----:B------:R-:W-:Y:S01]  /*07d0*/  FFMA R56, R15, R18, R56 ;  /* 0x000000120f387223 */ /* 0x000fe20000000038 */
[-C--:B------:R-:W-:Y:S01]  /*07e0*/  FFMA R57, R12, R19.reuse, R57 ;  /* 0x000000130c397223 */ /* 0x080fe20000000039 */
[-C--:B------:R-:W-:Y:S01]  /*07f0*/  FFMA R38, R13, R19.reuse, R38 ;  /* 0x000000130d267223 */ /* 0x080fe20000000026 */
[-C--:B------:R-:W-:Y:S01]  /*0800*/  FFMA R59, R14, R19.reuse, R59 ;  /* 0x000000130e3b7223 */ /* 0x080fe2000000003b */
[----:B------:R-:W-:Y:S01]  /*0810*/  FFMA R30, R15, R19, R30 ;  /* 0x000000130f1e7223 */ /* 0x000fe2000000001e */
[----:B------:R-:W-:Y:S01]  /*0820*/  LDS.128 R24, [R0+0x400] ;  /* 0x0004000000187984 */ /* 0x000fe20000000c00 */
[----:B--2---:R-:W-:Y:S01]  /*0830*/  FFMA R12, R12, R52, R23 ;  /* 0x000000340c0c7223 */ /* 0x004fe20000000017 */
[-C--:B---3--:R-:W-:Y:S01]  /*0840*/  FFMA R53, R40, R6.reuse, R53 ;  /* 0x0000000628357223 */ /* 0x088fe20000000035 */
[-C--:B------:R-:W-:Y:S01]  /*0850*/  FFMA R36, R41, R6.reuse, R36 ;  /* 0x0000000629247223 */ /* 0x080fe20000000024 */
[----:B------:R-:W2:Y:S01]  /*0860*/  LDS.128 R16, [R5+0x1450] ;  /* 0x0014500005107984 */ /* 0x000ea20000000c00 */
[-C--:B------:R-:W-:Y:S01]  /*0870*/  FFMA R23, R42, R6.reuse, R29 ;  /* 0x000000062a177223 */ /* 0x080fe2000000001d */
[----:B------:R-:W-:Y:S01]  /*0880*/  FFMA R58, R43, R6, R58 ;  /* 0x000000062b3a7223 */ /* 0x000fe2000000003a */
[-C--:B------:R-:W-:Y:S01]  /*0890*/  FFMA R37, R14, R52.reuse, R37 ;  /* 0x000000340e257223 */ /* 0x080fe20000000025 */
[----:B------:R-:W-:Y:S01]  /*08a0*/  FFMA R28, R15, R52, R28 ;  /* 0x000000340f1c7223 */ /* 0x000fe2000000001c */
[-C--:B------:R-:W-:Y:S01]  /*08b0*/  FFMA R55, R40, R7.reuse, R55 ;  /* 0x0000000728377223 */ /* 0x080fe20000000037 */
[-C--:B------:R-:W-:Y:S01]  /*08c0*/  FFMA R60, R41, R7.reuse, R60 ;  /* 0x00000007293c7223 */ /* 0x080fe2000000003c */
[-C--:B------:R-:W-:Y:S01]  /*08d0*/  FFMA R39, R42, R7.reuse, R39 ;  /* 0x000000072a277223 */ /* 0x080fe20000000027 */
[----:B------:R-:W-:Y:S01]  /*08e0*/  FFMA R56, R43, R7, R56 ;  /* 0x000000072b387223 */ /* 0x000fe20000000038 */
[CC--:B0-----:R-:W-:Y:S01]  /*08f0*/  FFMA R6, R40.reuse, R20.reuse, R57 ;  /* 0x0000001428067223 */ /* 0x0c1fe20000000039 */
[-C--:B------:R-:W-:Y:S01]  /*0900*/  FFMA R7, R40, R21.reuse, R12 ;  /* 0x0000001528077223 */ /* 0x080fe2000000000c */
[----:B------:R-:W-:Y:S01]  /*0910*/  FFMA R38, R41, R20, R38 ;  /* 0x0000001429267223 */ /* 0x000fe20000000026 */
[----:B------:R-:W-:Y:S01]  /*0920*/  FFMA R54, R13, R52, R54 ;  /* 0x000000340d367223 */ /* 0x000fe20000000036 */
[CC--:B------:R-:W-:Y:S01]  /*0930*/  FFMA R40, R42.reuse, R20.reuse, R59 ;  /* 0x000000142a287223 */ /* 0x0c0fe2000000003b */
[-C--:B------:R-:W-:Y:S01]  /*0940*/  FFMA R37, R42, R21.reuse, R37 ;  /* 0x000000152a257223 */ /* 0x080fe20000000025 */
[C---:B------:R-:W-:Y:S01]  /*0950*/  FFMA R20, R43.reuse, R20, R30 ;  /* 0x000000142b147223 */ /* 0x040fe2000000001e */
[-C--:B------:R-:W-:Y:S01]  /*0960*/  FFMA R43, R43, R21.reuse, R28 ;  /* 0x000000152b2b7223 */ /* 0x080fe2000000001c */
[----:B------:R-:W-:Y:S01]  /*0970*/  FFMA R54, R41, R21, R54 ;  /* 0x0000001529367223 */ /* 0x000fe20000000036 */
[----:B------:R-:W-:Y:S04]  /*0980*/  LDS.128 R28, [R5+0x1560] ;  /* 0x00156000051c7984 */ /* 0x000fe80000000c00 */
[----:B------:R-:W0:Y:S01]  /*0990*/  LDS.128 R12, [R0+0x500] ;  /* 0x00050000000c7984 */ /* 0x000e220000000c00 */
[-C--:B-1----:R-:W-:Y:S01]  /*09a0*/  FFMA R53, R32, R22.reuse, R53 ;  /* 0x0000001620357223 */ /* 0x082fe20000000035 */
[CC--:B------:R-:W-:Y:S01]  /*09b0*/  FFMA R42, R33.reuse, R22.reuse, R36 ;  /* 0x00000016212a7223 */ /* 0x0c0fe20000000024 */
[----:B------:R-:W-:Y:S01]  /*09c0*/  FFMA R41, R34, R22, R23 ;  /* 0x0000001622297223 */ /* 0x000fe20000000017 */
[----:B------:R-:W1:Y:S01]  /*09d0*/  LDS R36, [R5+0x1570] ;  /* 0x0015700005247984 */ /* 0x000e620000000800 */
[C---:B----4-:R-:W-:Y:S01]  /*09e0*/  FFMA R52, R32.reuse, R8, R55 ;  /* 0x0000000820347223 */ /* 0x050fe20000000037 */
[CC--:B------:R-:W-:Y:S01]  /*09f0*/  FFMA R11, R32.reuse, R9.reuse, R6 ;  /* 0x00000009200b7223 */ /* 0x0c0fe20000000006 */
[----:B------:R-:W-:Y:S01]  /*0a00*/  FFMA R32, R32, R10, R7 ;  /* 0x0000000a20207223 */ /* 0x000fe20000000007 */
[-C--:B------:R-:W-:Y:S01]  /*0a10*/  FFMA R55, R33, R9.reuse, R38 ;  /* 0x0000000921377223 */ /* 0x080fe20000000026 */
[C---:B------:R-:W-:Y:S01]  /*0a20*/  FFMA R38, R34.reuse, R8, R39 ;  /* 0x0000000822267223 */ /* 0x040fe20000000027 */
[CC--:B------:R-:W-:Y:S01]  /*0a30*/  FFMA R39, R34.reuse, R9.reuse, R40 ;  /* 0x0000000922277223 */ /* 0x0c0fe20000000028 */
[----:B------:R-:W-:Y:S01]  /*0a40*/  FFMA R34, R34, R10, R37 ;  /* 0x0000000a22227223 */ /* 0x000fe20000000025 */
[C---:B------:R-:W-:Y:S01]  /*0a50*/  FFMA R58, R35.reuse, R22, R58 ;  /* 0x00000016233a7223 */ /* 0x040fe2000000003a */
[----:B------:R-:W-:Y:S01]  /*0a60*/  FFMA R37, R35, R9, R20 ;  /* 0x0000000923257223 */ /* 0x000fe20000000014 */
[C---:B------:R-:W-:Y:S01]  /*0a70*/  FFMA R60, R33.reuse, R8, R60 ;  /* 0x00000008213c7223 */ /* 0x040fe2000000003c */
[----:B------:R-:W-:Y:S01]  /*0a80*/  FFMA R54, R33, R10, R54 ;  /* 0x0000000a21367223 */ /* 0x000fe20000000036 */
[----:B------:R-:W-:Y:S01]  /*0a90*/  LDS.64 R6, [R5+0x1678] ;  /* 0x0016780005067984 */ /* 0x000fe20000000a00 */
[C---:B--2---:R-:W-:Y:S01]  /*0aa0*/  FFMA R57, R24.reuse, R19, R32 ;  /* 0x0000001318397223 */ /* 0x044fe20000000020 */
[C---:B------:R-:W-:Y:S01]  /*0ab0*/  FFMA R56, R35.reuse, R8, R56 ;  /* 0x0000000823387223 */ /* 0x040fe20000000038 */
[----:B------:R-:W-:Y:S01]  /*0ac0*/  FFMA R40, R35, R10, R43 ;  /* 0x0000000a23287223 */ /* 0x000fe2000000002b */
[----:B------:R-:W2:Y:S01]  /*0ad0*/  LDS.128 R20, [R0+0x600] ;  /* 0x0006000000147984 */ /* 0x000ea20000000c00 */
[C---:B------:R-:W-:Y:S01]  /*0ae0*/  FFMA R53, R24.reuse, R16, R53 ;  /* 0x0000001018357223 */ /* 0x040fe20000000035 */
[CC--:B------:R-:W-:Y:S01]  /*0af0*/  FFMA R35, R24.reuse, R17.reuse, R52 ;  /* 0x0000001118237223 */ /* 0x0c0fe20000000034 */
[-C--:B------:R-:W-:Y:S01]  /*0b00*/  FFMA R43, R24, R18.reuse, R11 ;  /* 0x00000012182b7223 */ /* 0x080fe2000000000b */
[----:B------:R-:W3:Y:S01]  /*0b10*/  LDS.64 R32, [R5+0x1680] ;  /* 0x0016800005207984 */ /* 0x000ee20000000a00 */
[C---:B------:R-:W-:Y:S01]  /*0b20*/  FFMA R24, R25.reuse, R18, R55 ;  /* 0x0000001219187223 */ /* 0x040fe20000000037 */
[C---:B------:R-:W-:Y:S01]  /*0b30*/  FFMA R42, R25.reuse, R16, R42 ;  /* 0x00000010192a7223 */ /* 0x040fe2000000002a */
[C---:B------:R-:W-:Y:S01]  /*0b40*/  FFMA R60, R25.reuse, R17, R60 ;  /* 0x00000011193c7223 */ /* 0x040fe2000000003c */
[----:B------:R-:W-:Y:S01]  /*0b50*/  FFMA R54, R25, R19, R54 ;  /* 0x0000001319367223 */ /* 0x000fe20000000036 */
[C---:B------:R-:W-:Y:S01]  /*0b60*/  FFMA R55, R26.reuse, R18, R39 ;  /* 0x000000121a377223 */ /* 0x040fe20000000027 */
[CC--:B------:R-:W-:Y:S01]  /*0b70*/  FFMA R41, R26.reuse, R16.reuse, R41 ;  /* 0x000000101a297223 */ /* 0x0c0fe20000000029 */
[C---:B------:R-:W-:Y:S01]  /*0b80*/  FFMA R25, R26.reuse, R17, R38 ;  /* 0x000000111a197223 */ /* 0x040fe20000000026 */
[----:B------:R-:W-:Y:S01]  /*0b90*/  FFMA R39, R26, R19, R34 ;  /* 0x000000131a277223 */ /* 0x000fe20000000022 */
[C---:B------:R-:W-:Y:S01]  /*0ba0*/  FFMA R58, R27.reuse, R16, R58 ;  /* 0x000000101b3a7223 */ /* 0x040fe2000000003a */
[C---:B------:R-:W-:Y:S01]  /*0bb0*/  FFMA R56, R27.reuse, R17, R56 ;  /* 0x000000111b387223 */ /* 0x040fe20000000038 */
[----:B------:R-:W-:Y:S01]  /*0bc0*/  LDS R38, [R5+0x178c] ;  /* 0x00178c0005267984 */ /* 0x000fe20000000800 */
[C---:B------:R-:W-:Y:S01]  /*0bd0*/  FFMA R26, R27.reuse, R18, R37 ;  /* 0x000000121b1a7223 */ /* 0x040fe20000000025 */
[----:B------:R-:W-:Y:S01]  /*0be0*/  FFMA R40, R27, R19, R40 ;  /* 0x000000131b287223 */ /* 0x000fe20000000028 */
[-C--:B0-----:R-:W-:Y:S01]  /*0bf0*/  FFMA R53, R12, R29.reuse, R53 ;  /* 0x0000001d0c357223 */ /* 0x081fe20000000035 */
[----:B------:R-:W0:Y:S01]  /*0c00*/  LDS.128 R8, [R0+0x700] ;  /* 0x0007000000087984 */ /* 0x000e220000000c00 */
[-C--:B------:R-:W-:Y:S01]  /*0c10*/  FFMA R42, R13, R29.reuse, R42 ;  /* 0x0000001d0d2a7223 */ /* 0x080fe2000000002a */
[-C--:B------:R-:W-:Y:S01]  /*0c20*/  FFMA R41, R14, R29.reuse, R41 ;  /* 0x0000001d0e297223 */ /* 0x080fe20000000029 */
[----:B------:R-:W-:Y:S01]  /*0c30*/  FFMA R58, R15, R29, R58 ;  /* 0x0000001d0f3a7223 */ /* 0x000fe2000000003a */
[----:B------:R-:W4:Y:S01]  /*0c40*/  LDS.128 R16, [R5+0x1790] ;  /* 0x0017900005107984 */ /* 0x000f220000000c00 */
[-C--:B------:R-:W-:Y:S01]  /*0c50*/  FFMA R35, R12, R30.reuse, R35 ;  /* 0x0000001e0c237223 */ /* 0x080fe20000000023 */
[-C--:B------:R-:W-:Y:S01]  /*0c60*/  FFMA R60, R13, R30.reuse, R60 ;  /* 0x0000001e0d3c7223 */ /* 0x080fe2000000003c */
[-C--:B------:R-:W-:Y:S01]  /*0c70*/  FFMA R37, R14, R30.reuse, R25 ;  /* 0x0000001e0e257223 */ /* 0x080fe20000000019 */
[----:B------:R-:W-:Y:S01]  /*0c80*/  FFMA R56, R15, R30, R56 ;  /* 0x0000001e0f387223 */ /* 0x000fe20000000038 */
[CC--:B------:R-:W-:Y:S01]  /*0c90*/  FFMA R43, R12.reuse, R31.reuse, R43 ;  /* 0x0000001f0c2b7223 */ /* 0x0c0fe2000000002b */
[-C--:B-1----:R-:W-:Y:S01]  /*0ca0*/  FFMA R12, R12, R36.reuse, R57 ;  /* 0x000000240c0c7223 */ /* 0x082fe20000000039 */
[-C--:B------:R-:W-:Y:S01]  /*0cb0*/  FFMA R34, R13, R31.reuse, R24 ;  /* 0x0000001f0d227223 */ /* 0x080fe20000000018 */
[CC--:B------:R-:W-:Y:S01]  /*0cc0*/  FFMA R55, R14.reuse, R31.reuse, R55 ;  /* 0x0000001f0e377223 */ /* 0x0c0fe20000000037 */
[----:B------:R-:W-:Y:S01]  /*0cd0*/  FFMA R52, R15, R31, R26 ;  /* 0x0000001f0f347223 */ /* 0x000fe2000000001a */
[-C--:B------:R-:W-:Y:S01]  /*0ce0*/  FFMA R54, R13, R36.reuse, R54 ;  /* 0x000000240d367223 */ /* 0x080fe20000000036 */
[----:B------:R-:W-:Y:S01]  /*0cf0*/  LDS.128 R24, [R0+0x800] ;  /* 0x0008000000187984 */ /* 0x000fe20000000c00 */
[-C--:B------:R-:W-:Y:S01]  /*0d00*/  FFMA R39, R14, R36.reuse, R39 ;  /* 0x000000240e277223 */ /* 0x080fe20000000027 */
[----:B------:R-:W-:-:S02]  /*0d10*/  FFMA R40, R15, R36, R40 ;  /* 0x000000240f287223 */ /* 0x000fc40000000028 */
[----:B------:R-:W1:Y:S01]  /*0d20*/  LDS.128 R28, [R5+0x18a0] ;  /* 0x0018a000051c7984 */ /* 0x000e620000000c00 */
[-C--:B--2---:R-:W-:Y:S01]  /*0d30*/  FFMA R53, R20, R6.reuse, R53 ;  /* 0x0000000614357223 */ /* 0x084fe20000000035 */
[-C--:B------:R-:W-:Y:S01]  /*0d40*/  FFMA R42, R21, R6.reuse, R42 ;  /* 0x00000006152a7223 */ /* 0x080fe2000000002a */
[-C--:B------:R-:W-:Y:S01]  /*0d50*/  FFMA R41, R22, R6.reuse, R41 ;  /* 0x0000000616297223 */ /* 0x080fe20000000029 */
[----:B------:R-:W-:Y:S01]  /*0d60*/  FFMA R58, R23, R6, R58 ;  /* 0x00000006173a7223 */ /* 0x000fe2000000003a */
[-C--:B------:R-:W-:Y:S01]  /*0d70*/  FFMA R57, R20, R7.reuse, R35 ;  /* 0x0000000714397223 */ /* 0x080fe20000000023 */
[-C--:B------:R-:W-:Y:S01]  /*0d80*/  FFMA R60, R21, R7.reuse, R60 ;  /* 0x00000007153c7223 */ /* 0x080fe2000000003c */
[-C--:B------:R-:W-:Y:S01]  /*0d90*/  FFMA R37, R22, R7.reuse, R37 ;  /* 0x0000000716257223 */ /* 0x080fe20000000025 */
[----:B------:R-:W-:Y:S01]  /*0da0*/  FFMA R56, R23, R7, R56 ;  /* 0x0000000717387223 */ /* 0x000fe20000000038 */
[CC--:B---3--:R-:W-:Y:S01]  /*0db0*/  FFMA R6, R20.reuse, R32.reuse, R43 ;  /* 0x0000002014067223 */ /* 0x0c8fe2000000002b */
[-C--:B------:R-:W-:Y:S01]  /*0dc0*/  FFMA R7, R20, R33.reuse, R12 ;  /* 0x0000002114077223 */ /* 0x080fe2000000000c */
[CC--:B------:R-:W-:Y:S01]  /*0dd0*/  FFMA R20, R21.reuse, R32.reuse, R34 ;  /* 0x0000002015147223 */ /* 0x0c0fe20000000022 */
[-C--:B------:R-:W-:Y:S01]  /*0de0*/  FFMA R54, R21, R33.reuse, R54 ;  /* 0x0000002115367223 */ /* 0x080fe20000000036 */
[CC--:B------:R-:W-:Y:S01]  /*0df0*/  FFMA R21, R22.reuse, R33.reuse, R39 ;  /* 0x0000002116157223 */ /* 0x0c0fe20000000027 */
[-C--:B------:R-:W-:Y:S01]  /*0e00*/  FFMA R36, R22, R32.reuse, R55 ;  /* 0x0000002016247223 */ /* 0x080fe20000000037 */
[C---:B------:R-:W-:Y:S01]  /*0e10*/  FFMA R52, R23.reuse, R32, R52 ;  /* 0x0000002017347223 */ /* 0x040fe20000000034 */
[----:B------:R-:W-:Y:S01]  /*0e20*/  FFMA R39, R23, R33, R40 ;  /* 0x0000002117277223 */ /* 0x000fe20000000028 */
[----:B------:R-:W-:Y:S01]  /*0e30*/  LDS.128 R12, [R0+0x900] ;  /* 0x00090000000c7984 */ /* 0x000fe20000000c00 */
[----:B0-----:R-:W-:-:S03]  /*0e40*/  FFMA R53, R8, R38, R53 ;  /* 0x0000002608357223 */ /* 0x001fc60000000035 */
[----:B------:R-:W0:Y:S01]  /*0e50*/  LDS.128 R32, [R5+0x19b0] ;  /* 0x0019b00005207984 */ /* 0x000e220000000c00 */
[-C--:B------:R-:W-:Y:S01]  /*0e60*/  FFMA R42, R9, R38.reuse, R42 ;  /* 0x00000026092a7223 */ /* 0x080fe2000000002a */
[-C--:B------:R-:W-:Y:S01]  /*0e70*/  FFMA R41, R10, R38.reuse, R41 ;  /* 0x000000260a297223 */ /* 0x080fe20000000029 */
[----:B------:R-:W-:Y:S01]  /*0e80*/  FFMA R58, R11, R38, R58 ;  /* 0x000000260b3a7223 */ /* 0x000fe2000000003a */
[C---:B----4-:R-:W-:Y:S01]  /*0e90*/  FFMA R60, R9.reuse, R16, R60 ;  /* 0x00000010093c7223 */ /* 0x050fe2000000003c */
[CC--:B------:R-:W-:Y:S01]  /*0ea0*/  FFMA R43, R9.reuse, R17.reuse, R20 ;  /* 0x00000011092b7223 */ /* 0x0c0fe20000000014 */
[----:B------:R-:W-:Y:S01]  /*0eb0*/  FFMA R54, R9, R18, R54 ;  /* 0x0000001209367223 */ /* 0x000fe20000000036 */
[----:B------:R-:W2:Y:S01]  /*0ec0*/  LDS R38, [R5+0x19c0] ;  /* 0x0019c00005267984 */ /* 0x000ea20000000800 */
[CC--:B------:R-:W-:Y:S01]  /*0ed0*/  FFMA R40, R8.reuse, R16.reuse, R57 ;  /* 0x0000001008287223 */ /* 0x0c0fe20000000039 */
[-C--:B------:R-:W-:Y:S01]  /*0ee0*/  FFMA R19, R8, R17.reuse, R6 ;  /* 0x0000001108137223 */ /* 0x080fe20000000006 */
[C---:B------:R-:W-:Y:S01]  /*0ef0*/  FFMA R9, R10.reuse, R16, R37 ;  /* 0x000000100a097223 */ /* 0x040fe20000000025 */
[-C--:B------:R-:W-:Y:S01]  /*0f00*/  FFMA R55, R10, R17.reuse, R36 ;  /* 0x000000110a377223 */ /* 0x080fe20000000024 */
[-C--:B------:R-:W-:Y:S01]  /*0f10*/  FFMA R8, R8, R18.reuse, R7 ;  /* 0x0000001208087223 */ /* 0x080fe20000000007 */
[----:B------:R-:W-:Y:S01]  /*0f20*/  FFMA R10, R10, R18, R21 ;  /* 0x000000120a0a7223 */ /* 0x000fe20000000015 */
[----:B------:R-:W-:Y:S01]  /*0f30*/  LDS.64 R6, [R5+0x1ac8] ;  /* 0x001ac80005067984 */ /* 0x000fe20000000a00 */
[C---:B------:R-:W-:Y:S01]  /*0f40*/  FFMA R56, R11.reuse, R16, R56 ;  /* 0x000000100b387223 */ /* 0x040fe20000000038 */
[C---:B------:R-:W-:Y:S01]  /*0f50*/  FFMA R17, R11.reuse, R17, R52 ;  /* 0x000000110b117223 */ /* 0x040fe20000000034 */
[----:B------:R-:W-:Y:S01]  /*0f60*/  FFMA R18, R11, R18, R39 ;  /* 0x000000120b127223 */ /* 0x000fe20000000027 */
[----:B------:R-:W3:Y:S01]  /*0f70*/  LDS.128 R20, [R0+0xa00] ;  /* 0x000a000000147984 */ /* 0x000ee20000000c00 */
[C---:B-1----:R-:W-:Y:S01]  /*0f80*/  FFMA R42, R25.reuse, R28, R42 ;  /* 0x0000001c192a7223 */ /* 0x042fe2000000002a */
[C---:B------:R-:W-:Y:S01]  /*0f90*/  FFMA R60, R25.reuse, R29, R60 ;  /* 0x0000001d193c7223 */ /* 0x040fe2000000003c */
[C---:B------:R-:W-:Y:S01]  /*0fa0*/  FFMA R16, R25.reuse, R30, R43 ;  /* 0x0000001e19107223 */ /* 0x040fe2000000002b */
[----:B------:R-:W1:Y:S01]  /*0fb0*/  LDS.64 R36, [R5+0x1ad0] ;  /* 0x001ad00005247984 */ /* 0x000e620000000a00 */
        /* <DEDUP_REMOVED lines=13> */
[----:B------:R-:W-:Y:S04]  /*1090*/  LDS R40, [R5+0x1bdc] ;  /* 0x001bdc0005287984 */ /* 0x000fe80000000800 */
[----:B------:R-:W4:Y:S01]  /*10a0*/  LDS.128 R8, [R0+0xb00] ;  /* 0x000b000000087984 */ /* 0x000f220000000c00 */
[-C--:B0-----:R-:W-:Y:S01]  /*10b0*/  FFMA R53, R12, R33.reuse, R53 ;  /* 0x000000210c357223 */ /* 0x081fe20000000035 */
[-C--:B------:R-:W-:Y:S01]  /*10c0*/  FFMA R42, R13, R33.reuse, R42 ;  /* 0x000000210d2a7223 */ /* 0x080fe2000000002a */
[-C--:B------:R-:W-:Y:S01]  /*10d0*/  FFMA R59, R14, R33.reuse, R25 ;  /* 0x000000210e3b7223 */ /* 0x080fe20000000019 */
[----:B------:R-:W0:Y:S01]  /*10e0*/  LDS.128 R28, [R5+0x1be0] ;  /* 0x001be000051c7984 */ /* 0x000e220000000c00 */
[----:B------:R-:W-:Y:S01]  /*10f0*/  FFMA R58, R15, R33, R58 ;  /* 0x000000210f3a7223 */ /* 0x000fe2000000003a */
[-C--:B------:R-:W-:Y:S01]  /*1100*/  FFMA R39, R12, R34.reuse, R39 ;  /* 0x000000220c277223 */ /* 0x080fe20000000027 */
[-C--:B------:R-:W-:Y:S01]  /*1110*/  FFMA R60, R13, R34.reuse, R60 ;  /* 0x000000220d3c7223 */ /* 0x080fe2000000003c */
[-C--:B------:R-:W-:Y:S01]  /*1120*/  FFMA R43, R14, R34.reuse, R43 ;  /* 0x000000220e2b7223 */ /* 0x080fe2000000002b */
[----:B------:R-:W-:Y:S01]  /*1130*/  FFMA R56, R15, R34, R56 ;  /* 0x000000220f387223 */ /* 0x000fe20000000038 */
[CC--:B------:R-:W-:Y:S01]  /*1140*/  FFMA R33, R12.reuse, R35.reuse, R19 ;  /* 0x000000230c217223 */ /* 0x0c0fe20000000013 */
[-C--:B------:R-:W-:Y:S01]  /*1150*/  FFMA R32, R13, R35.reuse, R16 ;  /* 0x000000230d207223 */ /* 0x080fe20000000010 */
[-C--:B------:R-:W-:Y:S01]  /*1160*/  FFMA R34, R15, R35.reuse, R24 ;  /* 0x000000230f227223 */ /* 0x080fe20000000018 */
[----:B------:R-:W-:Y:S01]  /*1170*/  LDS.128 R16, [R5+0x1cf0] ;  /* 0x001cf00005107984 */ /* 0x000fe20000000c00 */
[-C--:B--2---:R-:W-:Y:S01]  /*1180*/  FFMA R12, R12, R38.reuse, R57 ;  /* 0x000000260c0c7223 */ /* 0x084fe20000000039 */
[C---:B------:R-:W-:Y:S01]  /*1190*/  FFMA R55, R14.reuse, R35, R55 ;  /* 0x000000230e377223 */ /* 0x040fe20000000037 */
[-C--:B------:R-:W-:Y:S01]  /*11a0*/  FFMA R54, R13, R38.reuse, R54 ;  /* 0x000000260d367223 */ /* 0x080fe20000000036 */
[----:B------:R-:W2:Y:S01]  /*11b0*/  LDS.128 R24, [R0+0xc00] ;  /* 0x000c000000187984 */ /* 0x000ea20000000c00 */
[-C--:B------:R-:W-:Y:S01]  /*11c0*/  FFMA R41, R14, R38.reuse, R41 ;  /* 0x000000260e297223 */ /* 0x080fe20000000029 */
[----:B------:R-:W-:Y:S01]  /*11d0*/  FFMA R52, R15, R38, R52 ;  /* 0x000000260f347223 */ /* 0x000fe20000000034 */
[-C--:B---3--:R-:W-:Y:S01]  /*11e0*/  FFMA R39, R20, R7.reuse, R39 ;  /* 0x0000000714277223 */ /* 0x088fe20000000027 */
[-C--:B------:R-:W-:Y:S01]  /*11f0*/  FFMA R60, R21, R7.reuse, R60 ;  /* 0x00000007153c7223 */ /* 0x080fe2000000003c */
[-C--:B------:R-:W-:Y:S01]  /*1200*/  FFMA R43, R22, R7.reuse, R43 ;  /* 0x00000007162b7223 */ /* 0x080fe2000000002b */
[----:B------:R-:W-:Y:S01]  /*1210*/  FFMA R56, R23, R7, R56 ;  /* 0x0000000717387223 */ /* 0x000fe20000000038 */
[CC--:B-1----:R-:W-:Y:S01]  /*1220*/  FFMA R7, R20.reuse, R37.reuse, R12 ;  /* 0x0000002514077223 */ /* 0x0c2fe2000000000c */
[-C--:B------:R-:W-:Y:S01]  /*1230*/  FFMA R53, R20, R6.reuse, R53 ;  /* 0x0000000614357223 */ /* 0x080fe20000000035 */
[-C--:B------:R-:W-:Y:S01]  /*1240*/  FFMA R42, R21, R6.reuse, R42 ;  /* 0x00000006152a7223 */ /* 0x080fe2000000002a */
[-C--:B------:R-:W-:Y:S01]  /*1250*/  FFMA R59, R22, R6.reuse, R59 ;  /* 0x00000006163b7223 */ /* 0x080fe2000000003b */
[----:B------:R-:W-:Y:S01]  /*1260*/  FFMA R58, R23, R6, R58 ;  /* 0x00000006173a7223 */ /* 0x000fe2000000003a */
[CC--:B------:R-:W-:Y:S01]  /*1270*/  FFMA R12, R21.reuse, R36.reuse, R32 ;  /* 0x00000024150c7223 */ /* 0x0c0fe20000000020 */
[-C--:B------:R-:W-:Y:S01]  /*1280*/  FFMA R6, R20, R36.reuse, R33 ;  /* 0x0000002414067223 */ /* 0x080fe20000000021 */
[CC--:B------:R-:W-:Y:S01]  /*1290*/  FFMA R38, R22.reuse, R36.reuse, R55 ;  /* 0x0000002416267223 */ /* 0x0c0fe20000000037 */
[-C--:B------:R-:W-:Y:S01]  /*12a0*/  FFMA R54, R21, R37.reuse, R54 ;  /* 0x0000002515367223 */ /* 0x080fe20000000036 */
[-C--:B------:R-:W-:Y:S01]  /*12b0*/  FFMA R41, R22, R37.reuse, R41 ;  /* 0x0000002516297223 */ /* 0x080fe20000000029 */
[C---:B------:R-:W-:Y:S01]  /*12c0*/  FFMA R14, R23.reuse, R36, R34 ;  /* 0x00000024170e7223 */ /* 0x040fe20000000022 */
[----:B------:R-:W-:Y:S01]  /*12d0*/  FFMA R13, R23, R37, R52 ;  /* 0x00000025170d7223 */ /* 0x000fe20000000034 */
[----:B------:R-:W-:Y:S04]  /*12e0*/  LDS.128 R32, [R0+0xd00] ;  /* 0x000d000000207984 */ /* 0x000fe80000000c00 */
[----:B------:R-:W1:Y:S01]  /*12f0*/  LDS.128 R20, [R5+0x1e00] ;  /* 0x001e000005147984 */ /* 0x000e620000000c00 */
[-C--:B----4-:R-:W-:Y:S01]  /*1300*/  FFMA R53, R8, R40.reuse, R53 ;  /* 0x0000002808357223 */ /* 0x090fe20000000035 */
[-C--:B------:R-:W-:Y:S01]  /*1310*/  FFMA R42, R9, R40.reuse, R42 ;  /* 0x00000028092a7223 */ /* 0x080fe2000000002a */
[-C--:B------:R-:W-:Y:S01]  /*1320*/  FFMA R59, R10, R40.reuse, R59 ;  /* 0x000000280a3b7223 */ /* 0x080fe2000000003b */
[----:B------:R-:W-:Y:S01]  /*1330*/  FFMA R58, R11, R40, R58 ;  /* 0x000000280b3a7223 */ /* 0x000fe2000000003a */
[CC--:B0-----:R-:W-:Y:S01]  /*1340*/  FFMA R55, R9.reuse, R29.reuse, R12 ;  /* 0x0000001d09377223 */ /* 0x0c1fe2000000000c */
[----:B------:R-:W0:Y:S01]  /*1350*/  LDS R31, [R5+0x1e10] ;  /* 0x001e1000051f7984 */ /* 0x000e220000000800 */
[CC--:B------:R-:W-:Y:S01]  /*1360*/  FFMA R40, R8.reuse, R28.reuse, R39 ;  /* 0x0000001c08287223 */ /* 0x0c0fe20000000027 */
[-C--:B------:R-:W-:Y:S01]  /*1370*/  FFMA R15, R8, R29.reuse, R6 ;  /* 0x0000001d080f7223 */ /* 0x080fe20000000006 */
[----:B------:R-:W-:Y:S01]  /*1380*/  FFMA R12, R10, R28, R43 ;  /* 0x0000001c0a0c7223 */ /* 0x000fe2000000002b */
[-C--:B------:R-:W-:Y:S01]  /*1390*/  FFMA R8, R8, R30.reuse, R7 ;  /* 0x0000001e08087223 */ /* 0x080fe20000000007 */
[CC--:B------:R-:W-:Y:S01]  /*13a0*/  FFMA R43, R10.reuse, R29.reuse, R38 ;  /* 0x0000001d0a2b7223 */ /* 0x0c0fe20000000026 */
[----:B------:R-:W-:Y:S01]  /*13b0*/  FFMA R52, R10, R30, R41 ;  /* 0x0000001e0a347223 */ /* 0x000fe20000000029 */
[C---:B------:R-:W-:Y:S01]  /*13c0*/  FFMA R60, R9.reuse, R28, R60 ;  /* 0x0000001c093c7223 */ /* 0x040fe2000000003c */
[----:B------:R-:W-:Y:S01]  /*13d0*/  FFMA R54, R9, R30, R54 ;  /* 0x0000001e09367223 */ /* 0x000fe20000000036 */
[----:B------:R-:W-:Y:S01]  /*13e0*/  LDS.64 R6, [R5+0x1f18] ;  /* 0x001f180005067984 */ /* 0x000fe20000000a00 */
[C---:B------:R-:W-:Y:S01]  /*13f0*/  FFMA R56, R11.reuse, R28, R56 ;  /* 0x0000001c0b387223 */ /* 0x040fe20000000038 */
[----:B------:R-:W-:Y:S01]  /*1400*/  FFMA R41, R11, R29, R14 ;  /* 0x0000001d0b297223 */ /* 0x000fe2000000000e */
[C---:B--2---:R-:W-:Y:S01]  /*1410*/  FFMA R57, R24.reuse, R17, R40 ;  /* 0x0000001118397223 */ /* 0x044fe20000000028 */
[----:B------:R-:W2:Y:S01]  /*1420*/  LDS.128 R36, [R0+0xe00] ;  /* 0x000e000000247984 */ /* 0x000ea20000000c00 */
[C---:B------:R-:W-:Y:S01]  /*1430*/  FFMA R53, R24.reuse, R16, R53 ;  /* 0x0000001018357223 */ /* 0x040fe20000000035 */
[CC--:B------:R-:W-:Y:S01]  /*1440*/  FFMA R61, R24.reuse, R18.reuse, R15 ;  /* 0x00000012183d7223 */ /* 0x0c0fe2000000000f */
[----:B------:R-:W-:Y:S01]  /*1450*/  FFMA R40, R25, R18, R55 ;  /* 0x0000001219287223 */ /* 0x000fe20000000037 */
[----:B------:R-:W3:Y:S01]  /*1460*/  LDS.64 R28, [R5+0x1f20] ;  /* 0x001f2000051c7984 */ /* 0x000ee20000000a00 */
[----:B------:R-:W-:Y:S01]  /*1470*/  FFMA R30, R11, R30, R13 ;  /* 0x0000001e0b1e7223 */ /* 0x000fe2000000000d */
[----:B------:R-:W-:Y:S01]  /*1480*/  FFMA R24, R24, R19, R8 ;  /* 0x0000001318187223 */ /* 0x000fe20000000008 */
[C---:B------:R-:W-:Y:S01]  /*1490*/  FFMA R42, R25.reuse, R16, R42 ;  /* 0x00000010192a7223 */ /* 0x040fe2000000002a */
[C---:B------:R-:W-:Y:S01]  /*14a0*/  FFMA R60, R25.reuse, R17, R60 ;  /* 0x00000011193c7223 */ /* 0x040fe2000000003c */
[----:B------:R-:W-:Y:S01]  /*14b0*/  FFMA R54, R25, R19, R54 ;  /* 0x0000001319367223 */ /* 0x000fe20000000036 */
[CC--:B------:R-:W-:Y:S01]  /*14c0*/  FFMA R55, R26.reuse, R17.reuse, R12 ;  /* 0x000000111a377223 */ /* 0x0c0fe2000000000c */
[----:B------:R-:W-:Y:S01]  /*14d0*/  LDS R25, [R5+0x202c] ;  /* 0x00202c0005197984 */ /* 0x000fe20000000800 */
[C---:B------:R-:W-:Y:S01]  /*14e0*/  FFMA R43, R26.reuse, R18, R43 ;  /* 0x000000121a2b7223 */ /* 0x040fe2000000002b */
[C---:B------:R-:W-:Y:S01]  /*14f0*/  FFMA R56, R27.reuse, R17, R56 ;  /* 0x000000111b387223 */ /* 0x040fe20000000038 */
[CC--:B------:R-:W-:Y:S01]  /*1500*/  FFMA R59, R26.reuse, R16.reuse, R59 ;  /* 0x000000101a3b7223 */ /* 0x0c0fe2000000003b */
[----:B------:R-:W4:Y:S01]  /*1510*/  LDS.128 R8, [R0+0xf00] ;  /* 0x000f000000087984 */ /* 0x000f220000000c00 */
[-C--:B------:R-:W-:Y:S01]  /*1520*/  FFMA R52, R26, R19.reuse, R52 ;  /* 0x000000131a347223 */ /* 0x080fe20000000034 */
[C---:B------:R-:W-:Y:S01]  /*1530*/  FFMA R58, R27.reuse, R16, R58 ;  /* 0x000000101b3a7223 */ /* 0x040fe2000000003a */
[C---:B------:R-:W-:Y:S01]  /*1540*/  FFMA R18, R27.reuse, R18, R41 ;  /* 0x000000121b127223 */ /* 0x040fe20000000029 */
[----:B------:R-:W5:Y:S01]  /*1550*/  LDS.128 R12, [R5+0x2030] ;  /* 0x00203000050c7984 */ /* 0x000f620000000c00 */
[----:B------:R-:W-:Y:S01]  /*1560*/  FFMA R30, R27, R19, R30 ;  /* 0x000000131b1e7223 */ /* 0x000fe2000000001e */
[-C--:B-1----:R-:W-:Y:S01]  /*1570*/  FFMA R57, R32, R22.reuse, R57 ;  /* 0x0000001620397223 */ /* 0x082fe20000000039 */
[-C--:B------:R-:W-:Y:S01]  /*1580*/  FFMA R60, R33, R22.reuse, R60 ;  /* 0x00000016213c7223 */ /* 0x080fe2000000003c */
[-C--:B------:R-:W-:Y:S01]  /*1590*/  FFMA R55, R34, R22.reuse, R55 ;  /* 0x0000001622377223 */ /* 0x080fe20000000037 */
[----:B------:R-:W-:Y:S01]  /*15a0*/  FFMA R56, R35, R22, R56 ;  /* 0x0000001623387223 */ /* 0x000fe20000000038 */
[-C--:B------:R-:W-:Y:S01]  /*15b0*/  FFMA R53, R32, R21.reuse, R53 ;  /* 0x0000001520357223 */ /* 0x080fe20000000035 */
[-C--:B------:R-:W-:Y:S01]  /*15c0*/  FFMA R42, R33, R21.reuse, R42 ;  /* 0x00000015212a7223 */ /* 0x080fe2000000002a */
[-C--:B------:R-:W-:Y:S01]  /*15d0*/  FFMA R59, R34, R21.reuse, R59 ;  /* 0x00000015223b7223 */ /* 0x080fe2000000003b */
[----:B------:R-:W-:Y:S01]  /*15e0*/  FFMA R58, R35, R21, R58 ;  /* 0x00000015233a7223 */ /* 0x000fe2000000003a */
[-C--:B------:R-:W-:Y:S01]  /*15f0*/  FFMA R61, R32, R23.reuse, R61 ;  /* 0x00000017203d7223 */ /* 0x080fe2000000003d */
[-C--:B------:R-:W-:Y:S01]  /*1600*/  FFMA R40, R33, R23.reuse, R40 ;  /* 0x0000001721287223 */ /* 0x080fe20000000028 */
[-C--:B------:R-:W-:Y:S01]  /*1610*/  FFMA R43, R34, R23.reuse, R43 ;  /* 0x00000017222b7223 */ /* 0x080fe2000000002b */
[----:B------:R-:W-:Y:S01]  /*1620*/  FFMA R18, R35, R23, R18 ;  /* 0x0000001723127223 */ /* 0x000fe20000000012 */
[-C--:B0-----:R-:W-:Y:S01]  /*1630*/  FFMA R24, R32, R31.reuse, R24 ;  /* 0x0000001f20187223 */ /* 0x081fe20000000018 */
[-C--:B------:R-:W-:Y:S01]  /*1640*/  FFMA R54, R33, R31.reuse, R54 ;  /* 0x0000001f21367223 */ /* 0x080fe20000000036 */
[-C--:B------:R-:W-:Y:S01]  /*1650*/  FFMA R52, R34, R31.reuse, R52 ;  /* 0x0000001f22347223 */ /* 0x080fe20000000034 */
[----:B------:R-:W-:Y:S01]  /*1660*/  FFMA R30, R35, R31, R30 ;  /* 0x0000001f231e7223 */ /* 0x000fe2000000001e */
        /* <DEDUP_REMOVED lines=16> */
[-C--:B----4-:R-:W-:Y:S01]  /*1770*/  FFMA R20, R8, R25.reuse, R53 ;  /* 0x0000001908147223 */ /* 0x090fe20000000035 */
[-C--:B------:R-:W-:Y:S01]  /*1780*/  FFMA R36, R9, R25.reuse, R42 ;  /* 0x0000001909247223 */ /* 0x080fe2000000002a */
[-C--:B------:R-:W-:Y:S01]  /*1790*/  FFMA R32, R10, R25.reuse, R59 ;  /* 0x000000190a207223 */ /* 0x080fe2000000003b */
[----:B------:R-:W-:Y:S01]  /*17a0*/  FFMA R28, R11, R25, R58 ;  /* 0x000000190b1c7223 */ /* 0x000fe2000000003a */
[C---:B-----5:R-:W-:Y:S01]  /*17b0*/  FFMA R21, R8.reuse, R12, R57 ;  /* 0x0000000c08157223 */ /* 0x060fe20000000039 */
[CC--:B------:R-:W-:Y:S01]  /*17c0*/  FFMA R22, R8.reuse, R13.reuse, R22 ;  /* 0x0000000d08167223 */ /* 0x0c0fe20000000016 */
[----:B------:R-:W-:Y:S01]  /*17d0*/  FFMA R23, R8, R14, R23 ;  /* 0x0000000e08177223 */ /* 0x000fe20000000017 */
[C---:B------:R-:W-:Y:S01]  /*17e0*/  FFMA R37, R9.reuse, R12, R60 ;  /* 0x0000000c09257223 */ /* 0x040fe2000000003c */
[CC--:B------:R-:W-:Y:S01]  /*17f0*/  FFMA R38, R9.reuse, R13.reuse, R40 ;  /* 0x0000000d09267223 */ /* 0x0c0fe20000000028 */
[----:B------:R-:W-:Y:S01]  /*1800*/  FFMA R39, R9, R14, R7 ;  /* 0x0000000e09277223 */ /* 0x000fe20000000007 */
[C---:B------:R-:W-:Y:S01]  /*1810*/  FFMA R33, R10.reuse, R12, R55 ;  /* 0x0000000c0a217223 */ /* 0x040fe20000000037 */
[CC--:B------:R-:W-:Y:S01]  /*1820*/  FFMA R34, R10.reuse, R13.reuse, R34 ;  /* 0x0000000d0a227223 */ /* 0x0c0fe20000000022 */
[----:B------:R-:W-:Y:S01]  /*1830*/  FFMA R35, R10, R14, R35 ;  /* 0x0000000e0a237223 */ /* 0x000fe20000000023 */
[C---:B------:R-:W-:Y:S01]  /*1840*/  FFMA R29, R11.reuse, R12, R56 ;  /* 0x0000000c0b1d7223 */ /* 0x040fe20000000038 */
[C---:B------:R-:W-:Y:S01]  /*1850*/  FFMA R30, R11.reuse, R13, R18 ;  /* 0x0000000d0b1e7223 */ /* 0x040fe20000000012 */
[----:B------:R-:W-:Y:S01]  /*1860*/  FFMA R31, R11, R14, R31 ;  /* 0x0000000e0b1f7223 */ /* 0x000fe2000000001f */
[----:B------:R-:W-:Y:S06]  /*1870*/  BAR.SYNC.DEFER_BLOCKING 0x0 ;  /* 0x0000000000007b1d */ /* 0x000fec0000010000 */
[----:B------:R-:W-:Y:S05]  /*1880*/  @!P0 BRA `(.L_x_2) ;  /* 0xffffffe800f48947 */ /* 0x000fea000383ffff */
.L_x_1:
[----:B------:R-:W0:Y:S01]  /*1890*/  LDCU UR6, c[0x0][0x3a0] ;  /* 0x00007400ff0677ac */ /* 0x000e220008000800 */
[----:B------:R-:W1:Y:S01]  /*18a0*/  LDCU.64 UR4, c[0x0][0x390] ;  /* 0x00007200ff0477ac */ /* 0x000e620008000a00 */
[----:B0-----:R-:W-:-:S05]  /*18b0*/  IMAD R0, R2, UR6, R49 ;  /* 0x0000000602007c24 */ /* 0x001fca000f8e0231 */
[----:B------:R-:W-:-:S04]  /*18c0*/  SHF.L.U32 R0, R0, 0x2, RZ ;  /* 0x0000000200007819 */ /* 0x000fc800000006ff */
[C---:B------:R-:W-:Y:S02]  /*18d0*/  IADD3 R3, P0, PT, R0.reuse, UR38, RZ ;  /* 0x0000002600037c10 */ /* 0x040fe4000ff1e0ff */
[C---:B------:R-:W-:Y:S02]  /*18e0*/  IADD3 R4, PT, PT, R0.reuse, UR6, RZ ;  /* 0x0000000600047c10 */ /* 0x040fe4000fffe0ff */
[----:B------:R-:W-:Y:S02]  /*18f0*/  LEA.HI.X.SX32 R6, R0, RZ, 0x1, P0 ;  /* 0x000000ff00067211 */ /* 0x000fe400000f0eff */
[C---:B------:R-:W-:Y:S02]  /*1900*/  IADD3 R0, PT, PT, R4.reuse, UR6, RZ ;  /* 0x0000000604007c10 */ /* 0x040fe4000fffe0ff */
[----:B-1----:R-:W-:Y:S02]  /*1910*/  LEA R2, P0, R3, UR4, 0x2 ;  /* 0x0000000403027c11 */ /* 0x002fe4000f8010ff */
[----:B------:R-:W-:-:S02]  /*1920*/  IADD3 R5, P1, PT, R4, UR38, RZ ;  /* 0x0000002604057c10 */ /* 0x000fc4000ff3e0ff */
[C---:B------:R-:W-:Y:S02]  /*1930*/  IADD3 R7, PT, PT, R0.reuse, UR6, RZ ;  /* 0x0000000600077c10 */ /* 0x040fe4000fffe0ff */
[----:B------:R-:W-:Y:S02]  /*1940*/  LEA.HI.X R3, R3, UR5, R6, 0x2, P0 ;  /* 0x0000000503037c11 */ /* 0x000fe400080f1406 */
[----:B------:R-:W-:Y:S02]  /*1950*/  IADD3 R10, P2, PT, R0, UR38, RZ ;  /* 0x00000026000a7c10 */ /* 0x000fe4000ff5e0ff */
[----:B------:R-:W-:Y:S01]  /*1960*/  LEA.HI.X.SX32 R8, R4, RZ, 0x1, P1 ;  /* 0x000000ff04087211 */ /* 0x000fe200008f0eff */
[----:B------:R-:W-:Y:S01]  /*1970*/  STG.E.128 desc[UR36][R2.64], R20 ;  /* 0x0000001402007986 */ /* 0x000fe2000c101d24 */
[----:B------:R-:W-:Y:S02]  /*1980*/  LEA R4, P1, R5, UR4, 0x2 ;  /* 0x0000000405047c11 */ /* 0x000fe4000f8210ff */
[----:B------:R-:W-:-:S02]  /*1990*/  IADD3 R9, P0, PT, R7, UR38, RZ ;  /* 0x0000002607097c10 */ /* 0x000fc4000ff1e0ff */
[----:B------:R-:W-:Y:S02]  /*19a0*/  LEA.HI.X.SX32 R11, R0, RZ, 0x1, P2 ;  /* 0x000000ff000b7211 */ /* 0x000fe400010f0eff */
[C---:B------:R-:W-:Y:S02]  /*19b0*/  LEA R6, P2, R10.reuse, UR4, 0x2 ;  /* 0x000000040a067c11 */ /* 0x040fe4000f8410ff */
[----:B------:R-:W-:Y:S02]  /*19c0*/  LEA.HI.X R5, R5, UR5, R8, 0x2, P1 ;  /* 0x0000000505057c11 */ /* 0x000fe400088f1408 */
[----:B------:R-:W-:Y:S02]  /*19d0*/  LEA.HI.X.SX32 R0, R7, RZ, 0x1, P0 ;  /* 0x000000ff07007211 */ /* 0x000fe400000f0eff */
[----:B------:R-:W-:Y:S01]  /*19e0*/  LEA R8, P0, R9, UR4, 0x2 ;  /* 0x0000000409087c11 */ /* 0x000fe2000f8010ff */
[----:B------:R-:W-:Y:S01]  /*19f0*/  STG.E.128 desc[UR36][R4.64], R36 ;  /* 0x0000002404007986 */ /* 0x000fe2000c101d24 */
[----:B------:R-:W-:-:S02]  /*1a00*/  LEA.HI.X R7, R10, UR5, R11, 0x2, P2 ;  /* 0x000000050a077c11 */ /* 0x000fc400090f140b */
[----:B------:R-:W-:-:S03]  /*1a10*/  LEA.HI.X R9, R9, UR5, R0, 0x2, P0 ;  /* 0x0000000509097c11 */ /* 0x000fc600080f1400 */
[----:B------:R-:W-:Y:S04]  /*1a20*/  STG.E.128 desc[UR36][R6.64], R32 ;  /* 0x0000002006007986 */ /* 0x000fe8000c101d24 */
[----:B------:R-:W-:Y:S01]  /*1a30*/  STG.E.128 desc[UR36][R8.64], R28 ;  /* 0x0000001c08007986 */ /* 0x000fe2000c101d24 */
[----:B------:R-:W-:Y:S05]  /*1a40*/  EXIT ;  /* 0x000000000000794d */ /* 0x000fea0003800000 */
.L_x_3:
[----:B------:R-:W-:-:S00]  /*1a50*/  BRA `(.L_x_3) ;  /* 0xfffffffc00fc7947 */ /* 0x000fc0000383ffff */
[----:B------:R-:W-:-:S00]  /*1a60*/  NOP ;  /* 0x0000000000007918 */ /* 0x000fc00000000000 */
        /* <DEDUP_REMOVED lines=9> */
.L_x_4:


//--------------------- .nv.global.init           --------------------------
	.section	.nv.global.init,"aw",@progbits
.nv.global.init:
	.type		$str$1,@object
	.size		$str$1,($str - $str$1)
$str$1:
        /*0000*/ 	.byte	0x2f, 0x74, 0x6d, 0x70, 0x2f, 0x73, 0x61, 0x73, 0x73, 0x5f, 0x63, 0x75, 0x5f, 0x74, 0x37, 0x6e
        /*0010*/ 	.byte	0x77, 0x63, 0x5f, 0x6d, 0x38, 0x2f, 0x6b, 0x2e, 0x63, 0x75, 0x00
	.type		$str,@object
	.size		$str,(__unnamed_1 - $str)
$str:
        /*001b*/ 	.byte	0x6f, 0x75, 0x74, 0x70, 0x75, 0x74, 0x73, 0x50, 0x65, 0x72, 0x42, 0x6c, 0x6f, 0x63, 0x6b, 0x2f
        /*002b*/ 	.byte	0x6f, 0x75, 0x74, 0x70, 0x75, 0x74, 0x73, 0x50, 0x65, 0x72, 0x54, 0x69, 0x6c, 0x65, 0x20, 0x3d
        /*003b*/ 	.byte	0x3d, 0x20, 0x62, 0x6c, 0x6f, 0x63, 0x6b, 0x44, 0x69, 0x6d, 0x2e, 0x78, 0x00
	.type		__unnamed_1,@object
	.size		__unnamed_1,(.L_0 - __unnamed_1)
__unnamed_1:
        /*0048*/ 	.byte	0x76, 0x6f, 0x69, 0x64, 0x20, 0x6d, 0x61, 0x74, 0x4d, 0x75, 0x6c, 0x4b, 0x65, 0x72, 0x6e, 0x65
        /*0058*/ 	.byte	0x6c, 0x28, 0x66, 0x6c, 0x6f, 0x61, 0x74, 0x20, 0x2a, 0x2c, 0x20, 0x66, 0x6c, 0x6f, 0x61, 0x74
        /*0068*/ 	.byte	0x20, 0x2a, 0x2c, 0x20, 0x66, 0x6c, 0x6f, 0x61, 0x74, 0x20, 0x2a, 0x2c, 0x20, 0x69, 0x6e, 0x74
        /*0078*/ 	.byte	0x2c, 0x20, 0x69, 0x6e, 0x74, 0x2c, 0x20, 0x69, 0x6e, 0x74, 0x29, 0x00
.L_0:


//--------------------- .nv.shared._Z12matMulKernelPfS_S_iii --------------------------
	.section	.nv.shared._Z12matMulKernelPfS_S_iii,"aw",@nobits
	.sectionflags	@""
	.align	16
	.zero		1024


//--------------------- .nv.shared.reserved.0     --------------------------
	.section	.nv.shared.reserved.0,"aw",@nobits
	.weak		__nv_reservedSMEM_offset_0_alias
	.size		__nv_reservedSMEM_offset_0_alias, 0, 64
	.other		__nv_reservedSMEM_offset_0_alias,@"STO_CUDA_RESERVED_SHARED STV_DEFAULT"
__nv_reservedSMEM_offset_0_alias:
	.zero		0
	.zero		64


//--------------------- .nv.constant0._Z12matMulKernelPfS_S_iii --------------------------
	.section	.nv.constant0._Z12matMulKernelPfS_S_iii,"a",@progbits
	.sectionflags	@""
	.align	4
.nv.constant0._Z12matMulKernelPfS_S_iii:
	.zero		932


//--------------------- SYMBOLS --------------------------

	.type		.nv.reservedSmem.offset0,@object
	.size		.nv.reservedSmem.offset0,0x4
	.type		.nv.reservedSmem.cap,@object
	.size		.nv.reservedSmem.cap,0x4
	.type		__assertfail,@function
